	.target	sm_90a

	.elftype	@"ET_EXEC"


//--------------------- .note.nv.tkinfo           --------------------------
	.section	.note.nv.tkinfo,"",@"SHT_NOTE"
	.sectionflags	@"SHF_NOTE_NV_TKINFO"
	.tkinfo
        /*0018*/ 	.word	0x00000002
        /*0030*/ 	.string	""
        /*0030*/ 	.string	"ptxas"
        /*0030*/ 	.string	"Cuda compilation tools, release 13.0, V13.0.88"
        /*0030*/ 	.string	"Build cuda_13.0.r13.0/compiler.36424714_0"
        /*0030*/ 	.string	"-arch sm_90a -m 64 "



//--------------------- .note.nv.cuinfo           --------------------------
	.section	.note.nv.cuinfo,"",@"SHT_NOTE"
	.sectionflags	@"SHF_NOTE_NV_CUINFO"
        /*0018*/ 	.short	0x0002
        /*001a*/ 	.short	0x005a
        /*001c*/ 	.short	0x0082
	.zero		2


//--------------------- .nv.info                  --------------------------
	.section	.nv.info,"",@"SHT_CUDA_INFO"
	.align	4


	//----- nvinfo : EIATTR_REGCOUNT
	.align		4
        /*0000*/ 	.byte	0x04, 0x2f
        /*0002*/ 	.short	(.L_12 - .L_11)
	.align		4
.L_11:
        /*0004*/ 	.word	index@(_ZN7cutlass13device_kernelINS_4gemm6kernel13GemmUniversalIN4cute5tupleIJiiiiEEENS1_10collective13CollectiveMmaINS1_37MainloopSm90TmaGmmaWarpSpecializedFP8ILi4ENS5_IJNS4_1CILi1EEESB_SB_EEENS1_35KernelTmaWarpSpecializedCooperativeEEENS5_IJNSA_ILi192EEENSA_ILi32EEENSA_ILi256EEEEEENS_12float_e4m3_tENS5_IJlSB_lEEESJ_SK_NS4_8TiledMMAINS4_8MMA_AtomIJNS4_4SM904GMMA30MMA_64x32x32_F32E4M3E4M3_SS_TNILNSO_7ScaleInE1ELSQ_1EEEEEENS4_6LayoutINS5_IJNSA_ILi2EEESB_SB_EEENS5_IJSB_NSA_ILi0EEESW_EEEEENS5_IJNS4_10UnderscoreESZ_SZ_EEEEENS4_13SM90_TMA_LOADENS4_14ComposedLayoutINS4_7SwizzleILi3ELi4ELi3EEENS4_18smem_ptr_flag_bitsILi8EEENST_INS5_IJNSA_ILi8EEENSA_ILi128EEEEEENS5_IJS19_SB_EEEEEEEvNS4_8identityES12_S1D_vS1E_EENS_8epilogue10collective6detail29Sm90TmaWarpSpecializedAdapterINS1H_15DefaultEpilogueISJ_SK_SK_NS1G_6thread17LinearCombinationISJ_Li1EffLNS1L_9ScaleType4KindE0ELNS_15FloatRoundStyleE2ESJ_EENS1_15EpilogueDefaultEEEEEvvEEEEvNT_6ParamsE)
        /*0008*/ 	.word	0x000000a8


	//----- nvinfo : EIATTR_FRAME_SIZE
	.align		4
.L_12:
        /*000c*/ 	.byte	0x04, 0x11
        /*000e*/ 	.short	(.L_14 - .L_13)
	.align		4
.L_13:
        /*0010*/ 	.word	index@(_ZN7cutlass13device_kernelINS_4gemm6kernel13GemmUniversalIN4cute5tupleIJiiiiEEENS1_10collective13CollectiveMmaINS1_37MainloopSm90TmaGmmaWarpSpecializedFP8ILi4ENS5_IJNS4_1CILi1EEESB_SB_EEENS1_35KernelTmaWarpSpecializedCooperativeEEENS5_IJNSA_ILi192EEENSA_ILi32EEENSA_ILi256EEEEEENS_12float_e4m3_tENS5_IJlSB_lEEESJ_SK_NS4_8TiledMMAINS4_8MMA_AtomIJNS4_4SM904GMMA30MMA_64x32x32_F32E4M3E4M3_SS_TNILNSO_7ScaleInE1ELSQ_1EEEEEENS4_6LayoutINS5_IJNSA_ILi2EEESB_SB_EEENS5_IJSB_NSA_ILi0EEESW_EEEEENS5_IJNS4_10UnderscoreESZ_SZ_EEEEENS4_13SM90_TMA_LOADENS4_14ComposedLayoutINS4_7SwizzleILi3ELi4ELi3EEENS4_18smem_ptr_flag_bitsILi8EEENST_INS5_IJNSA_ILi8EEENSA_ILi128EEEEEENS5_IJS19_SB_EEEEEEEvNS4_8identityES12_S1D_vS1E_EENS_8epilogue10collective6detail29Sm90TmaWarpSpecializedAdapterINS1H_15DefaultEpilogueISJ_SK_SK_NS1G_6thread17LinearCombinationISJ_Li1EffLNS1L_9ScaleType4KindE0ELNS_15FloatRoundStyleE2ESJ_EENS1_15EpilogueDefaultEEEEEvvEEEEvNT_6ParamsE)
        /*0014*/ 	.word	0x00000000


	//----- nvinfo : EIATTR_MIN_STACK_SIZE
	.align		4
.L_14:
        /*0018*/ 	.byte	0x04, 0x12
        /*001a*/ 	.short	(.L_16 - .L_15)
	.align		4
.L_15:
        /*001c*/ 	.word	index@(_ZN7cutlass13device_kernelINS_4gemm6kernel13GemmUniversalIN4cute5tupleIJiiiiEEENS1_10collective13CollectiveMmaINS1_37MainloopSm90TmaGmmaWarpSpecializedFP8ILi4ENS5_IJNS4_1CILi1EEESB_SB_EEENS1_35KernelTmaWarpSpecializedCooperativeEEENS5_IJNSA_ILi192EEENSA_ILi32EEENSA_ILi256EEEEEENS_12float_e4m3_tENS5_IJlSB_lEEESJ_SK_NS4_8TiledMMAINS4_8MMA_AtomIJNS4_4SM904GMMA30MMA_64x32x32_F32E4M3E4M3_SS_TNILNSO_7ScaleInE1ELSQ_1EEEEEENS4_6LayoutINS5_IJNSA_ILi2EEESB_SB_EEENS5_IJSB_NSA_ILi0EEESW_EEEEENS5_IJNS4_10UnderscoreESZ_SZ_EEEEENS4_13SM90_TMA_LOADENS4_14ComposedLayoutINS4_7SwizzleILi3ELi4ELi3EEENS4_18smem_ptr_flag_bitsILi8EEENST_INS5_IJNSA_ILi8EEENSA_ILi128EEEEEENS5_IJS19_SB_EEEEEEEvNS4_8identityES12_S1D_vS1E_EENS_8epilogue10collective6detail29Sm90TmaWarpSpecializedAdapterINS1H_15DefaultEpilogueISJ_SK_SK_NS1G_6thread17LinearCombinationISJ_Li1EffLNS1L_9ScaleType4KindE0ELNS_15FloatRoundStyleE2ESJ_EENS1_15EpilogueDefaultEEEEEvvEEEEvNT_6ParamsE)
        /*0020*/ 	.word	0x00000000
.L_16:


//--------------------- .nv.compat                --------------------------
	.section	.nv.compat,"",@"SHT_CUDA_COMPAT_INFO"
	.align	4
        /*0000*/ 	.byte	0x02, 0x09, 0x01, 0x00, 0x02, 0x02, 0x04, 0x00, 0x02, 0x05, 0x05, 0x00, 0x03, 0x07, 0x01, 0x01
        /*0010*/ 	.byte	0x02, 0x03, 0x01, 0x00, 0x02, 0x06, 0x01, 0x00, 0x04, 0x0b, 0x08, 0x00, 0x00, 0x00, 0x00, 0x00
        /*0020*/ 	.byte	0x00, 0x00, 0x00, 0x00


//--------------------- .nv.info._ZN7cutlass13device_kernelINS_4gemm6kernel13GemmUniversalIN4cute5tupleIJiiiiEEENS1_10collective13CollectiveMmaINS1_37MainloopSm90TmaGmmaWarpSpecializedFP8ILi4ENS5_IJNS4_1CILi1EEESB_SB_EEENS1_35KernelTmaWarpSpecializedCooperativeEEENS5_IJNSA_ILi192EEENSA_ILi32EEENSA_ILi256EEEEEENS_12float_e4m3_tENS5_IJlSB_lEEESJ_SK_NS4_8TiledMMAINS4_8MMA_AtomIJNS4_4SM904GMMA30MMA_64x32x32_F32E4M3E4M3_SS_TNILNSO_7ScaleInE1ELSQ_1EEEEEENS4_6LayoutINS5_IJNSA_ILi2EEESB_SB_EEENS5_IJSB_NSA_ILi0EEESW_EEEEENS5_IJNS4_10UnderscoreESZ_SZ_EEEEENS4_13SM90_TMA_LOADENS4_14ComposedLayoutINS4_7SwizzleILi3ELi4ELi3EEENS4_18smem_ptr_flag_bitsILi8EEENST_INS5_IJNSA_ILi8EEENSA_ILi128EEEEEENS5_IJS19_SB_EEEEEEEvNS4_8identityES12_S1D_vS1E_EENS_8epilogue10collective6detail29Sm90TmaWarpSpecializedAdapterINS1H_15DefaultEpilogueISJ_SK_SK_NS1G_6thread17LinearCombinationISJ_Li1EffLNS1L_9ScaleType4KindE0ELNS_15FloatRoundStyleE2ESJ_EENS1_15EpilogueDefaultEEEEEvvEEEEvNT_6ParamsE --------------------------
	.section	.nv.info._ZN7cutlass13device_kernelINS_4gemm6kernel13GemmUniversalIN4cute5tupleIJiiiiEEENS1_10collective13CollectiveMmaINS1_37MainloopSm90TmaGmmaWarpSpecializedFP8ILi4ENS5_IJNS4_1CILi1EEESB_SB_EEENS1_35KernelTmaWarpSpecializedCooperativeEEENS5_IJNSA_ILi192EEENSA_ILi32EEENSA_ILi256EEEEEENS_12float_e4m3_tENS5_IJlSB_lEEESJ_SK_NS4_8TiledMMAINS4_8MMA_AtomIJNS4_4SM904GMMA30MMA_64x32x32_F32E4M3E4M3_SS_TNILNSO_7ScaleInE1ELSQ_1EEEEEENS4_6LayoutINS5_IJNSA_ILi2EEESB_SB_EEENS5_IJSB_NSA_ILi0EEESW_EEEEENS5_IJNS4_10UnderscoreESZ_SZ_EEEEENS4_13SM90_TMA_LOADENS4_14ComposedLayoutINS4_7SwizzleILi3ELi4ELi3EEENS4_18smem_ptr_flag_bitsILi8EEENST_INS5_IJNSA_ILi8EEENSA_ILi128EEEEEENS5_IJS19_SB_EEEEEEEvNS4_8identityES12_S1D_vS1E_EENS_8epilogue10collective6detail29Sm90TmaWarpSpecializedAdapterINS1H_15DefaultEpilogueISJ_SK_SK_NS1G_6thread17LinearCombinationISJ_Li1EffLNS1L_9ScaleType4KindE0ELNS_15FloatRoundStyleE2ESJ_EENS1_15EpilogueDefaultEEEEEvvEEEEvNT_6ParamsE,"",@"SHT_CUDA_INFO"
	.sectionflags	@""
	.align	4


	//----- nvinfo : EIATTR_CUDA_API_VERSION
	.align		4
        /*0000*/ 	.byte	0x04, 0x37
        /*0002*/ 	.short	(.L_18 - .L_17)
.L_17:
        /*0004*/ 	.word	0x00000082


	//----- nvinfo : EIATTR_KPARAM_INFO
	.align		4
.L_18:
        /*0008*/ 	.byte	0x04, 0x17
        /*000a*/ 	.short	(.L_20 - .L_19)
.L_19:
        /*000c*/ 	.word	0x00000000
        /*0010*/ 	.short	0x0000
        /*0012*/ 	.short	0x0070
        /*0014*/ 	.byte	0x00, 0xf0, 0x01, 0x10


	//----- nvinfo : EIATTR_SPARSE_MMA_MASK
	.align		4
.L_20:
        /*0018*/ 	.byte	0x03, 0x50
        /*001a*/ 	.short	0x0000


	//----- nvinfo : EIATTR_MAXREG_COUNT
	.align		4
        /*001c*/ 	.byte	0x03, 0x1b
        /*001e*/ 	.short	0x00a8


	//----- nvinfo : EIATTR_NUM_BARRIERS
	.align		4
        /*0020*/ 	.byte	0x02, 0x4c
        /*0022*/ 	.byte	0x01
	.zero		1


	//----- nvinfo : EIATTR_MERCURY_ISA_VERSION
	.align		4
        /*0024*/ 	.byte	0x03, 0x5f
        /*0026*/ 	.short	0x0101


	//----- nvinfo : EIATTR_INT_WARP_WIDE_INSTR_OFFSETS
	.align		4
        /*0028*/ 	.byte	0x04, 0x31
        /*002a*/ 	.short	(.L_22 - .L_21)


	//   ....[0]....
.L_21:
        /*002c*/ 	.word	0x000003a0


	//   ....[1]....
        /*0030*/ 	.word	0x000003b0


	//   ....[2]....
        /*0034*/ 	.word	0x000004c0


	//----- nvinfo : EIATTR_COOP_GROUP_MASK_REGIDS
	.align		4
.L_22:
        /*0038*/ 	.byte	0x04, 0x29
        /*003a*/ 	.short	(.L_24 - .L_23)


	//   ....[0]....
.L_23:
        /*003c*/ 	.word	0xffffffff


	//   ....[1]....
        /*0040*/ 	.word	0xffffffff


	//   ....[2]....
        /*0044*/ 	.word	0xffffffff


	//   ....[3]....
        /*0048*/ 	.word	0xffffffff


	//   ....[4]....
        /*004c*/ 	.word	0xffffffff


	//----- nvinfo : EIATTR_COOP_GROUP_INSTR_OFFSETS
	.align		4
.L_24:
        /*0050*/ 	.byte	0x04, 0x28
        /*0052*/ 	.short	(.L_26 - .L_25)


	//   ....[0]....
.L_25:
        /*0054*/ 	.word	0x00000060


	//   ....[1]....
        /*0058*/ 	.word	0x00000070


	//   ....[2]....
        /*005c*/ 	.word	0x00000130


	//   ....[3]....
        /*0060*/ 	.word	0x000002c0


	//   ....[4]....
        /*0064*/ 	.word	0x00000ff0


	//----- nvinfo : EIATTR_REG_RECONFIG
	.align		4
.L_26:
        /*0068*/ 	.byte	0x01, 0x54
	.zero		2


	//----- nvinfo : EIATTR_MBARRIER_INSTR_OFFSETS
	.align		4
        /*006c*/ 	.byte	0x04, 0x39
        /*006e*/ 	.short	(.L_28 - .L_27)


	//   ....[0]....
.L_27:
        /*0070*/ 	.word	0x00000230
        /*0074*/ 	.word	0x000000ff
        /*0078*/ 	.word	0x00000000
        /*007c*/ 	.short	0x0100
        /*007e*/ 	.byte	0x08
	.zero		1


	//   ....[1]....
        /*0080*/ 	.word	0x00000240
        /*0084*/ 	.word	0x000000ff
        /*0088*/ 	.word	0x00000020
        /*008c*/ 	.short	0x0100
        /*008e*/ 	.byte	0x08
	.zero		1


	//   ....[2]....
        /*0090*/ 	.word	0x00000250
        /*0094*/ 	.word	0x000000ff
        /*0098*/ 	.word	0x00000008
        /*009c*/ 	.short	0x0100
        /*009e*/ 	.byte	0x08
	.zero		1


	//   ....[3]....
        /*00a0*/ 	.word	0x00000260
        /*00a4*/ 	.word	0x000000ff
        /*00a8*/ 	.word	0x00000028
        /*00ac*/ 	.short	0x0100
        /*00ae*/ 	.byte	0x08
	.zero		1


	//   ....[4]....
        /*00b0*/ 	.word	0x00000270
        /*00b4*/ 	.word	0x000000ff
        /*00b8*/ 	.word	0x00000010
        /*00bc*/ 	.short	0x0100
        /*00be*/ 	.byte	0x08
	.zero		1


	//   ....[5]....
        /*00c0*/ 	.word	0x00000280
        /*00c4*/ 	.word	0x000000ff
        /*00c8*/ 	.word	0x00000030
        /*00cc*/ 	.short	0x0100
        /*00ce*/ 	.byte	0x08
	.zero		1


	//   ....[6]....
        /*00d0*/ 	.word	0x00000290
        /*00d4*/ 	.word	0x000000ff
        /*00d8*/ 	.word	0x00000018
        /*00dc*/ 	.short	0x0100
        /*00de*/ 	.byte	0x08
	.zero		1


	//   ....[7]....
        /*00e0*/ 	.word	0x000002a0
        /*00e4*/ 	.word	0x000000ff
        /*00e8*/ 	.word	0x00000038
        /*00ec*/ 	.short	0x0100
        /*00ee*/ 	.byte	0x08
	.zero		1


	//   ....[8]....
        /*00f0*/ 	.word	0x00000530
        /*00f4*/ 	.word	0x000000ff
        /*00f8*/ 	.word	0x00000050
        /*00fc*/ 	.short	0x0100
        /*00fe*/ 	.byte	0x06
	.zero		1


	//   ....[9]....
        /*0100*/ 	.word	0x00000590
        /*0104*/ 	.word	0x000000ff
        /*0108*/ 	.word	0x00000058
        /*010c*/ 	.short	0x0100
        /*010e*/ 	.byte	0x06
	.zero		1


	//   ....[10]....
        /*0110*/ 	.word	0x00001320
        /*0114*/ 	.word	0x000000ff
        /*0118*/ 	.word	0x00000000
        /*011c*/ 	.short	0x010a
        /*011e*/ 	.byte	0x06
	.zero		1


	//   ....[11]....
        /*0120*/ 	.word	0x00001360
        /*0124*/ 	.word	0x000000ff
        /*0128*/ 	.word	0x00000000
        /*012c*/ 	.short	0x010a
        /*012e*/ 	.byte	0x06
	.zero		1


	//   ....[12]....
        /*0130*/ 	.word	0x00001da0
        /*0134*/ 	.word	0x000000ff
        /*0138*/ 	.word	0x00000000
        /*013c*/ 	.short	0x010a
        /*013e*/ 	.byte	0x0e
	.zero		1


	//   ....[13]....
        /*0140*/ 	.word	0x00001de0
        /*0144*/ 	.word	0x000000ff
        /*0148*/ 	.word	0x00000000
        /*014c*/ 	.short	0x010a
        /*014e*/ 	.byte	0x0e
	.zero		1


	//   ....[14]....
        /*0150*/ 	.word	0x00002610
        /*0154*/ 	.word	0x000000ff
        /*0158*/ 	.word	0x00000000
        /*015c*/ 	.short	0x0101
        /*015e*/ 	.byte	0x08
	.zero		1


	//   ....[15]....
        /*0160*/ 	.word	0x00002a40
        /*0164*/ 	.word	0x000000ff
        /*0168*/ 	.word	0x00000000
        /*016c*/ 	.short	0x0101
        /*016e*/ 	.byte	0x06
	.zero		1


	//   ....[16]....
        /*0170*/ 	.word	0x000063c0
        /*0174*/ 	.word	0x00000012
        /*0178*/ 	.word	0x00000020
        /*017c*/ 	.short	0x010a
        /*017e*/ 	.byte	0x3f
	.zero		1


	//   ....[17]....
        /*0180*/ 	.word	0x00006840
        /*0184*/ 	.word	0x00000003
        /*0188*/ 	.word	0x00000058
        /*018c*/ 	.short	0x0101
        /*018e*/ 	.byte	0x3f
	.zero		1


	//   ....[18]....
        /*0190*/ 	.word	0x00006f60
        /*0194*/ 	.word	0x00000005
        /*0198*/ 	.word	0x00000000
        /*019c*/ 	.short	0x010a
        /*019e*/ 	.byte	0x3f
	.zero		1


	//   ....[19]....
        /*01a0*/ 	.word	0x00006fe0
        /*01a4*/ 	.word	0x00000007
        /*01a8*/ 	.word	0x00000000
        /*01ac*/ 	.short	0x010a
        /*01ae*/ 	.byte	0x3f
	.zero		1


	//   ....[20]....
        /*01b0*/ 	.word	0x00007070
        /*01b4*/ 	.word	0x00000006
        /*01b8*/ 	.word	0x00000000
        /*01bc*/ 	.short	0x010a
        /*01be*/ 	.byte	0x3f
	.zero		1


	//   ....[21]....
        /*01c0*/ 	.word	0x00007100
        /*01c4*/ 	.word	0x00000003
        /*01c8*/ 	.word	0x00000000
        /*01cc*/ 	.short	0x010a
        /*01ce*/ 	.byte	0x3f
	.zero		1


	//   ....[22]....
        /*01d0*/ 	.word	0x00007170
        /*01d4*/ 	.word	0x00000007
        /*01d8*/ 	.word	0x00000000
        /*01dc*/ 	.short	0x010a
        /*01de*/ 	.byte	0x3f
	.zero		1


	//   ....[23]....
        /*01e0*/ 	.word	0x000071d0
        /*01e4*/ 	.word	0x00000008
        /*01e8*/ 	.word	0x00000000
        /*01ec*/ 	.short	0x010a
        /*01ee*/ 	.byte	0x3f
	.zero		1


	//   ....[24]....
        /*01f0*/ 	.word	0x000072a0
        /*01f4*/ 	.word	0x00000012
        /*01f8*/ 	.word	0x00000020
        /*01fc*/ 	.short	0x010a
        /*01fe*/ 	.byte	0x3f
	.zero		1


	//   ....[25]....
        /*0200*/ 	.word	0x00007380
        /*0204*/ 	.word	0x00000005
        /*0208*/ 	.word	0x00000000
        /*020c*/ 	.short	0x010a
        /*020e*/ 	.byte	0x3f
	.zero		1


	//   ....[26]....
        /*0210*/ 	.word	0x000073d0
        /*0214*/ 	.word	0x00000007
        /*0218*/ 	.word	0x00000000
        /*021c*/ 	.short	0x010a
        /*021e*/ 	.byte	0x3f
	.zero		1


	//   ....[27]....
        /*0220*/ 	.word	0x00007420
        /*0224*/ 	.word	0x00000006
        /*0228*/ 	.word	0x00000000
        /*022c*/ 	.short	0x010a
        /*022e*/ 	.byte	0x3f
	.zero		1


	//----- nvinfo : EIATTR_NUM_MBARRIERS
	.align		4
.L_28:
        /*0230*/ 	.byte	0x03, 0x38
        /*0232*/ 	.short	0x000a


	//----- nvinfo : EIATTR_EXIT_INSTR_OFFSETS
	.align		4
        /*0234*/ 	.byte	0x04, 0x1c
        /*0236*/ 	.short	(.L_30 - .L_29)


	//   ....[0]....
.L_29:
        /*0238*/ 	.word	0x000005e0


	//   ....[1]....
        /*023c*/ 	.word	0x00000ec0


	//   ....[2]....
        /*0240*/ 	.word	0x00005a20


	//   ....[3]....
        /*0244*/ 	.word	0x00006060


	//   ....[4]....
        /*0248*/ 	.word	0x00007150


	//----- nvinfo : EIATTR_MAX_THREADS
	.align		4
.L_30:
        /*024c*/ 	.byte	0x04, 0x05
        /*024e*/ 	.short	(.L_32 - .L_31)
.L_31:
        /*0250*/ 	.word	0x00000180
        /*0254*/ 	.word	0x00000001
        /*0258*/ 	.word	0x00000001


	//----- nvinfo : EIATTR_CRS_STACK_SIZE
	.align		4
.L_32:
        /*025c*/ 	.byte	0x04, 0x1e
        /*025e*/ 	.short	(.L_34 - .L_33)
.L_33:
        /*0260*/ 	.word	0x00000000


	//----- nvinfo : EIATTR_CBANK_PARAM_SIZE
	.align		4
.L_34:
        /*0264*/ 	.byte	0x03, 0x19
        /*0266*/ 	.short	0x0470


	//----- nvinfo : EIATTR_PARAM_CBANK
	.align		4
        /*0268*/ 	.byte	0x04, 0x0a
        /*026a*/ 	.short	(.L_36 - .L_35)
	.align		4
.L_35:
        /*026c*/ 	.word	index@(.nv.constant0._ZN7cutlass13device_kernelINS_4gemm6kernel13GemmUniversalIN4cute5tupleIJiiiiEEENS1_10collective13CollectiveMmaINS1_37MainloopSm90TmaGmmaWarpSpecializedFP8ILi4ENS5_IJNS4_1CILi1EEESB_SB_EEENS1_35KernelTmaWarpSpecializedCooperativeEEENS5_IJNSA_ILi192EEENSA_ILi32EEENSA_ILi256EEEEEENS_12float_e4m3_tENS5_IJlSB_lEEESJ_SK_NS4_8TiledMMAINS4_8MMA_AtomIJNS4_4SM904GMMA30MMA_64x32x32_F32E4M3E4M3_SS_TNILNSO_7ScaleInE1ELSQ_1EEEEEENS4_6LayoutINS5_IJNSA_ILi2EEESB_SB_EEENS5_IJSB_NSA_ILi0EEESW_EEEEENS5_IJNS4_10UnderscoreESZ_SZ_EEEEENS4_13SM90_TMA_LOADENS4_14ComposedLayoutINS4_7SwizzleILi3ELi4ELi3EEENS4_18smem_ptr_flag_bitsILi8EEENST_INS5_IJNSA_ILi8EEENSA_ILi128EEEEEENS5_IJS19_SB_EEEEEEEvNS4_8identityES12_S1D_vS1E_EENS_8epilogue10collective6detail29Sm90TmaWarpSpecializedAdapterINS1H_15DefaultEpilogueISJ_SK_SK_NS1G_6thread17LinearCombinationISJ_Li1EffLNS1L_9ScaleType4KindE0ELNS_15FloatRoundStyleE2ESJ_EENS1_15EpilogueDefaultEEEEEvvEEEEvNT_6ParamsE)
        /*0270*/ 	.short	0x0210
        /*0272*/ 	.short	0x0470


	//----- nvinfo : EIATTR_SW_WAR
	.align		4
.L_36:
        /*0274*/ 	.byte	0x04, 0x36
        /*0276*/ 	.short	(.L_38 - .L_37)
.L_37:
        /*0278*/ 	.word	0x00000008
.L_38:


//--------------------- .nv.callgraph             --------------------------
	.section	.nv.callgraph,"",@"SHT_CUDA_CALLGRAPH"
	.align	4
	.sectionentsize	8
	.align		4
        /*0000*/ 	.word	0x00000000
	.align		4
        /*0004*/ 	.word	0xffffffff
	.align		4
        /*0008*/ 	.word	0x00000000
	.align		4
        /*000c*/ 	.word	0xfffffffe
	.align		4
        /*0010*/ 	.word	0x00000000
	.align		4
        /*0014*/ 	.word	0xfffffffd
	.align		4
        /*0018*/ 	.word	0x00000000
	.align		4
        /*001c*/ 	.word	0xfffffffc


//--------------------- .nv.constant4             --------------------------
	.section	.nv.constant4,"a",@progbits
	.align	8
	.align		8
.nv.constant4:
        /*0000*/ 	.dword	_ZN40_INTERNAL_69c34d17_4_k_cu_63c91289_134484cuda3std3__45__cpo5beginE
	.align		8
        /*0008*/ 	.dword	_ZN40_INTERNAL_69c34d17_4_k_cu_63c91289_134484cuda3std3__45__cpo3endE
	.align		8
        /*0010*/ 	.dword	_ZN40_INTERNAL_69c34d17_4_k_cu_63c91289_134484cuda3std3__45__cpo6cbeginE
	.align		8
        /*0018*/ 	.dword	_ZN40_INTERNAL_69c34d17_4_k_cu_63c91289_134484cuda3std3__45__cpo4cendE
	.align		8
        /*0020*/ 	.dword	_ZN40_INTERNAL_69c34d17_4_k_cu_63c91289_134484cuda3std3__442_GLOBAL__N__69c34d17_4_k_cu_63c91289_134486ignoreE
	.align		8
        /*0028*/ 	.dword	_ZN40_INTERNAL_69c34d17_4_k_cu_63c91289_134484cuda3std3__419piecewise_constructE
	.align		8
        /*0030*/ 	.dword	_ZN40_INTERNAL_69c34d17_4_k_cu_63c91289_134484cuda3std3__48in_placeE
	.align		8
        /*0038*/ 	.dword	_ZN40_INTERNAL_69c34d17_4_k_cu_63c91289_134484cuda3std6ranges3__45__cpo4swapE
	.align		8
        /*0040*/ 	.dword	_ZN40_INTERNAL_69c34d17_4_k_cu_63c91289_134484cuda3std6ranges3__45__cpo9iter_moveE
	.align		8
        /*0048*/ 	.dword	_ZN40_INTERNAL_69c34d17_4_k_cu_63c91289_134484cute7productE
	.align		8
        /*0050*/ 	.dword	_ZN40_INTERNAL_69c34d17_4_k_cu_63c91289_134484cute1_E


//--------------------- .text._ZN7cutlass13device_kernelINS_4gemm6kernel13GemmUniversalIN4cute5tupleIJiiiiEEENS1_10collective13CollectiveMmaINS1_37MainloopSm90TmaGmmaWarpSpecializedFP8ILi4ENS5_IJNS4_1CILi1EEESB_SB_EEENS1_35KernelTmaWarpSpecializedCooperativeEEENS5_IJNSA_ILi192EEENSA_ILi32EEENSA_ILi256EEEEEENS_12float_e4m3_tENS5_IJlSB_lEEESJ_SK_NS4_8TiledMMAINS4_8MMA_AtomIJNS4_4SM904GMMA30MMA_64x32x32_F32E4M3E4M3_SS_TNILNSO_7ScaleInE1ELSQ_1EEEEEENS4_6LayoutINS5_IJNSA_ILi2EEESB_SB_EEENS5_IJSB_NSA_ILi0EEESW_EEEEENS5_IJNS4_10UnderscoreESZ_SZ_EEEEENS4_13SM90_TMA_LOADENS4_14ComposedLayoutINS4_7SwizzleILi3ELi4ELi3EEENS4_18smem_ptr_flag_bitsILi8EEENST_INS5_IJNSA_ILi8EEENSA_ILi128EEEEEENS5_IJS19_SB_EEEEEEEvNS4_8identityES12_S1D_vS1E_EENS_8epilogue10collective6detail29Sm90TmaWarpSpecializedAdapterINS1H_15DefaultEpilogueISJ_SK_SK_NS1G_6thread17LinearCombinationISJ_Li1EffLNS1L_9ScaleType4KindE0ELNS_15FloatRoundStyleE2ESJ_EENS1_15EpilogueDefaultEEEEEvvEEEEvNT_6ParamsE --------------------------
	.section	.text._ZN7cutlass13device_kernelINS_4gemm6kernel13GemmUniversalIN4cute5tupleIJiiiiEEENS1_10collective13CollectiveMmaINS1_37MainloopSm90TmaGmmaWarpSpecializedFP8ILi4ENS5_IJNS4_1CILi1EEESB_SB_EEENS1_35KernelTmaWarpSpecializedCooperativeEEENS5_IJNSA_ILi192EEENSA_ILi32EEENSA_ILi256EEEEEENS_12float_e4m3_tENS5_IJlSB_lEEESJ_SK_NS4_8TiledMMAINS4_8MMA_AtomIJNS4_4SM904GMMA30MMA_64x32x32_F32E4M3E4M3_SS_TNILNSO_7ScaleInE1ELSQ_1EEEEEENS4_6LayoutINS5_IJNSA_ILi2EEESB_SB_EEENS5_IJSB_NSA_ILi0EEESW_EEEEENS5_IJNS4_10UnderscoreESZ_SZ_EEEEENS4_13SM90_TMA_LOADENS4_14ComposedLayoutINS4_7SwizzleILi3ELi4ELi3EEENS4_18smem_ptr_flag_bitsILi8EEENST_INS5_IJNSA_ILi8EEENSA_ILi128EEEEEENS5_IJS19_SB_EEEEEEEvNS4_8identityES12_S1D_vS1E_EENS_8epilogue10collective6detail29Sm90TmaWarpSpecializedAdapterINS1H_15DefaultEpilogueISJ_SK_SK_NS1G_6thread17LinearCombinationISJ_Li1EffLNS1L_9ScaleType4KindE0ELNS_15FloatRoundStyleE2ESJ_EENS1_15EpilogueDefaultEEEEEvvEEEEvNT_6ParamsE,"ax",@progbits
	.align	128
.text._ZN7cutlass13device_kernelINS_4gemm6kernel13GemmUniversalIN4cute5tupleIJiiiiEEENS1_10collective13CollectiveMmaINS1_37MainloopSm90TmaGmmaWarpSpecializedFP8ILi4ENS5_IJNS4_1CILi1EEESB_SB_EEENS1_35KernelTmaWarpSpecializedCooperativeEEENS5_IJNSA_ILi192EEENSA_ILi32EEENSA_ILi256EEEEEENS_12float_e4m3_tENS5_IJlSB_lEEESJ_SK_NS4_8TiledMMAINS4_8MMA_AtomIJNS4_4SM904GMMA30MMA_64x32x32_F32E4M3E4M3_SS_TNILNSO_7ScaleInE1ELSQ_1EEEEEENS4_6LayoutINS5_IJNSA_ILi2EEESB_SB_EEENS5_IJSB_NSA_ILi0EEESW_EEEEENS5_IJNS4_10UnderscoreESZ_SZ_EEEEENS4_13SM90_TMA_LOADENS4_14ComposedLayoutINS4_7SwizzleILi3ELi4ELi3EEENS4_18smem_ptr_flag_bitsILi8EEENST_INS5_IJNSA_ILi8EEENSA_ILi128EEEEEENS5_IJS19_SB_EEEEEEEvNS4_8identityES12_S1D_vS1E_EENS_8epilogue10collective6detail29Sm90TmaWarpSpecializedAdapterINS1H_15DefaultEpilogueISJ_SK_SK_NS1G_6thread17LinearCombinationISJ_Li1EffLNS1L_9ScaleType4KindE0ELNS_15FloatRoundStyleE2ESJ_EENS1_15EpilogueDefaultEEEEEvvEEEEvNT_6ParamsE:
        .type           _ZN7cutlass13device_kernelINS_4gemm6kernel13GemmUniversalIN4cute5tupleIJiiiiEEENS1_10collective13CollectiveMmaINS1_37MainloopSm90TmaGmmaWarpSpecializedFP8ILi4ENS5_IJNS4_1CILi1EEESB_SB_EEENS1_35KernelTmaWarpSpecializedCooperativeEEENS5_IJNSA_ILi192EEENSA_ILi32EEENSA_ILi256EEEEEENS_12float_e4m3_tENS5_IJlSB_lEEESJ_SK_NS4_8TiledMMAINS4_8MMA_AtomIJNS4_4SM904GMMA30MMA_64x32x32_F32E4M3E4M3_SS_TNILNSO_7ScaleInE1ELSQ_1EEEEEENS4_6LayoutINS5_IJNSA_ILi2EEESB_SB_EEENS5_IJSB_NSA_ILi0EEESW_EEEEENS5_IJNS4_10UnderscoreESZ_SZ_EEEEENS4_13SM90_TMA_LOADENS4_14ComposedLayoutINS4_7SwizzleILi3ELi4ELi3EEENS4_18smem_ptr_flag_bitsILi8EEENST_INS5_IJNSA_ILi8EEENSA_ILi128EEEEEENS5_IJS19_SB_EEEEEEEvNS4_8identityES12_S1D_vS1E_EENS_8epilogue10collective6detail29Sm90TmaWarpSpecializedAdapterINS1H_15DefaultEpilogueISJ_SK_SK_NS1G_6thread17LinearCombinationISJ_Li1EffLNS1L_9ScaleType4KindE0ELNS_15FloatRoundStyleE2ESJ_EENS1_15EpilogueDefaultEEEEEvvEEEEvNT_6ParamsE,@function
        .size           _ZN7cutlass13device_kernelINS_4gemm6kernel13GemmUniversalIN4cute5tupleIJiiiiEEENS1_10collective13CollectiveMmaINS1_37MainloopSm90TmaGmmaWarpSpecializedFP8ILi4ENS5_IJNS4_1CILi1EEESB_SB_EEENS1_35KernelTmaWarpSpecializedCooperativeEEENS5_IJNSA_ILi192EEENSA_ILi32EEENSA_ILi256EEEEEENS_12float_e4m3_tENS5_IJlSB_lEEESJ_SK_NS4_8TiledMMAINS4_8MMA_AtomIJNS4_4SM904GMMA30MMA_64x32x32_F32E4M3E4M3_SS_TNILNSO_7ScaleInE1ELSQ_1EEEEEENS4_6LayoutINS5_IJNSA_ILi2EEESB_SB_EEENS5_IJSB_NSA_ILi0EEESW_EEEEENS5_IJNS4_10UnderscoreESZ_SZ_EEEEENS4_13SM90_TMA_LOADENS4_14ComposedLayoutINS4_7SwizzleILi3ELi4ELi3EEENS4_18smem_ptr_flag_bitsILi8EEENST_INS5_IJNSA_ILi8EEENSA_ILi128EEEEEENS5_IJS19_SB_EEEEEEEvNS4_8identityES12_S1D_vS1E_EENS_8epilogue10collective6detail29Sm90TmaWarpSpecializedAdapterINS1H_15DefaultEpilogueISJ_SK_SK_NS1G_6thread17LinearCombinationISJ_Li1EffLNS1L_9ScaleType4KindE0ELNS_15FloatRoundStyleE2ESJ_EENS1_15EpilogueDefaultEEEEEvvEEEEvNT_6ParamsE,(.L_x_137 - _ZN7cutlass13device_kernelINS_4gemm6kernel13GemmUniversalIN4cute5tupleIJiiiiEEENS1_10collective13CollectiveMmaINS1_37MainloopSm90TmaGmmaWarpSpecializedFP8ILi4ENS5_IJNS4_1CILi1EEESB_SB_EEENS1_35KernelTmaWarpSpecializedCooperativeEEENS5_IJNSA_ILi192EEENSA_ILi32EEENSA_ILi256EEEEEENS_12float_e4m3_tENS5_IJlSB_lEEESJ_SK_NS4_8TiledMMAINS4_8MMA_AtomIJNS4_4SM904GMMA30MMA_64x32x32_F32E4M3E4M3_SS_TNILNSO_7ScaleInE1ELSQ_1EEEEEENS4_6LayoutINS5_IJNSA_ILi2EEESB_SB_EEENS5_IJSB_NSA_ILi0EEESW_EEEEENS5_IJNS4_10UnderscoreESZ_SZ_EEEEENS4_13SM90_TMA_LOADENS4_14ComposedLayoutINS4_7SwizzleILi3ELi4ELi3EEENS4_18smem_ptr_flag_bitsILi8EEENST_INS5_IJNSA_ILi8EEENSA_ILi128EEEEEENS5_IJS19_SB_EEEEEEEvNS4_8identityES12_S1D_vS1E_EENS_8epilogue10collective6detail29Sm90TmaWarpSpecializedAdapterINS1H_15DefaultEpilogueISJ_SK_SK_NS1G_6thread17LinearCombinationISJ_Li1EffLNS1L_9ScaleType4KindE0ELNS_15FloatRoundStyleE2ESJ_EENS1_15EpilogueDefaultEEEEEvvEEEEvNT_6ParamsE)
        .other          _ZN7cutlass13device_kernelINS_4gemm6kernel13GemmUniversalIN4cute5tupleIJiiiiEEENS1_10collective13CollectiveMmaINS1_37MainloopSm90TmaGmmaWarpSpecializedFP8ILi4ENS5_IJNS4_1CILi1EEESB_SB_EEENS1_35KernelTmaWarpSpecializedCooperativeEEENS5_IJNSA_ILi192EEENSA_ILi32EEENSA_ILi256EEEEEENS_12float_e4m3_tENS5_IJlSB_lEEESJ_SK_NS4_8TiledMMAINS4_8MMA_AtomIJNS4_4SM904GMMA30MMA_64x32x32_F32E4M3E4M3_SS_TNILNSO_7ScaleInE1ELSQ_1EEEEEENS4_6LayoutINS5_IJNSA_ILi2EEESB_SB_EEENS5_IJSB_NSA_ILi0EEESW_EEEEENS5_IJNS4_10UnderscoreESZ_SZ_EEEEENS4_13SM90_TMA_LOADENS4_14ComposedLayoutINS4_7SwizzleILi3ELi4ELi3EEENS4_18smem_ptr_flag_bitsILi8EEENST_INS5_IJNSA_ILi8EEENSA_ILi128EEEEEENS5_IJS19_SB_EEEEEEEvNS4_8identityES12_S1D_vS1E_EENS_8epilogue10collective6detail29Sm90TmaWarpSpecializedAdapterINS1H_15DefaultEpilogueISJ_SK_SK_NS1G_6thread17LinearCombinationISJ_Li1EffLNS1L_9ScaleType4KindE0ELNS_15FloatRoundStyleE2ESJ_EENS1_15EpilogueDefaultEEEEEvvEEEEvNT_6ParamsE,@"STO_CUDA_ENTRY STV_DEFAULT"
_ZN7cutlass13device_kernelINS_4gemm6kernel13GemmUniversalIN4cute5tupleIJiiiiEEENS1_10collective13CollectiveMmaINS1_37MainloopSm90TmaGmmaWarpSpecializedFP8ILi4ENS5_IJNS4_1CILi1EEESB_SB_EEENS1_35KernelTmaWarpSpecializedCooperativeEEENS5_IJNSA_ILi192EEENSA_ILi32EEENSA_ILi256EEEEEENS_12float_e4m3_tENS5_IJlSB_lEEESJ_SK_NS4_8TiledMMAINS4_8MMA_AtomIJNS4_4SM904GMMA30MMA_64x32x32_F32E4M3E4M3_SS_TNILNSO_7ScaleInE1ELSQ_1EEEEEENS4_6LayoutINS5_IJNSA_ILi2EEESB_SB_EEENS5_IJSB_NSA_ILi0EEESW_EEEEENS5_IJNS4_10UnderscoreESZ_SZ_EEEEENS4_13SM90_TMA_LOADENS4_14ComposedLayoutINS4_7SwizzleILi3ELi4ELi3EEENS4_18smem_ptr_flag_bitsILi8EEENST_INS5_IJNSA_ILi8EEENSA_ILi128EEEEEENS5_IJS19_SB_EEEEEEEvNS4_8identityES12_S1D_vS1E_EENS_8epilogue10collective6detail29Sm90TmaWarpSpecializedAdapterINS1H_15DefaultEpilogueISJ_SK_SK_NS1G_6thread17LinearCombinationISJ_Li1EffLNS1L_9ScaleType4KindE0ELNS_15FloatRoundStyleE2ESJ_EENS1_15EpilogueDefaultEEEEEvvEEEEvNT_6ParamsE:
[----:B------:R-:W-:Y:S01]  /*0000*/  LDC R1, c[0x0][0x28] ;  /* 0x00000a00ff017b82 */ /* 0x000fe20000000800 */
[----:B------:R-:W0:Y:S01]  /*0010*/  S2R R2, SR_TID.X ;  /* 0x0000000000027919 */ /* 0x000e220000002100 */
[----:B------:R-:W-:Y:S01]  /*0020*/  ELECT P0, URZ, PT ;  /* 0x00000000003f782f */ /* 0x000fe20003800000 */
[----:B------:R-:W-:Y:S01]  /*0030*/  BSSY B0, `(.L_x_0) ;  /* 0x000000f000007945 */ /* 0x000fe20003800000 */
[--C-:B0-----:R-:W-:Y:S02]  /*0040*/  SHF.R.U32.HI R0, RZ, 0x5, R2.reuse ;  /* 0x00000005ff007819 */ /* 0x101fe40000011602 */
[----:B------:R-:W-:-:S03]  /*0050*/  SHF.R.U32.HI R4, RZ, 0x7, R2 ;  /* 0x00000007ff047819 */ /* 0x000fc60000011602 */
[----:B------:R-:W0:Y:S04]  /*0060*/  SHFL.IDX PT, R3, R0, RZ, 0x1f ;  /* 0x00001fff00037589 */ /* 0x000e2800000e0000 */
[----:B------:R1:W2:Y:S01]  /*0070*/  SHFL.IDX PT, R7, R4, RZ, 0x1f ;  /* 0x00001fff04077589 */ /* 0x0002a200000e0000 */
[----:B0-----:R-:W-:-:S13]  /*0080*/  ISETP.NE.OR P0, PT, R3, RZ, !P0 ;  /* 0x000000ff0300720c */ /* 0x001fda0004705670 */
[----:B-12---:R-:W-:Y:S05]  /*0090*/  @P0 BRA `(.L_x_1) ;  /* 0x0000000000200947 */ /* 0x006fea0003800000 */
[----:B------:R-:W-:Y:S02]  /*00a0*/  ULDC.64 UR4, c[0x0][0x198] ;  /* 0x0000660000047ab9 */ /* 0x000fe40000000a00 */
[----:B------:R-:W-:Y:S02]  /*00b0*/  UIADD3 UR6, UP0, UR4, 0xf0, URZ ;  /* 0x000000f004067890 */ /* 0x000fe4000ff1e03f */
[----:B------:R-:W-:Y:S02]  /*00c0*/  UIADD3 UR4, UP1, UR4, 0x1f0, URZ ;  /* 0x000001f004047890 */ /* 0x000fe4000ff3e03f */
[----:B------:R-:W-:Y:S02]  /*00d0*/  UIADD3.X UR7, URZ, UR5, URZ, UP0, !UPT ;  /* 0x000000053f077290 */ /* 0x000fe400087fe43f */
[----:B------:R-:W-:-:S07]  /*00e0*/  UIADD3.X UR5, URZ, UR5, URZ, UP1, !UPT ;  /* 0x000000053f057290 */ /* 0x000fce0008ffe43f */
[----:B------:R0:W-:Y:S02]  /*00f0*/  UTMACCTL.PF [UR6] ;  /* 0x00000000060079b9 */ /* 0x0001e40008040000 */
[----:B------:R0:W-:Y:S02]  /*0100*/  UTMACCTL.PF [UR4] ;  /* 0x00000000040079b9 */ /* 0x0001e40008040000 */
[----:B0-----:R-:W-:Y:S01]  /*0110*/  NOP ;  /* 0x0000000000007918 */ /* 0x001fe20000000000 */
.L_x_1:
[----:B------:R-:W-:Y:S05]  /*0120*/  BSYNC B0 ;  /* 0x0000000000007941 */ /* 0x000fea0003800000 */
.L_x_0:
[----:B------:R-:W0:Y:S02]  /*0130*/  SHFL.IDX PT, R4, R0, RZ, 0x1f ;  /* 0x00001fff00047589 */ /* 0x000e2400000e0000 */
[----:B0-----:R-:W-:-:S13]  /*0140*/  ISETP.NE.AND P0, PT, R4, RZ, PT ;  /* 0x000000ff0400720c */ /* 0x001fda0003f05270 */
[----:B------:R-:W-:Y:S05]  /*0150*/  @P0 BRA `(.L_x_2) ;  /* 0x0000000000580947 */ /* 0x000fea0003800000 */
[----:B------:R-:W0:Y:S01]  /*0160*/  S2UR UR8, SR_CgaCtaId ;  /* 0x00000000000879c3 */ /* 0x000e220000008800 */
[----:B------:R-:W-:Y:S01]  /*0170*/  UMOV UR4, 0x400 ;  /* 0x0000040000047882 */ /* 0x000fe20000000000 */
[----:B------:R-:W-:Y:S01]  /*0180*/  UMOV UR5, 0x1 ;  /* 0x0000000100057882 */ /* 0x000fe20000000000 */
[----:B------:R-:W-:Y:S01]  /*0190*/  UMOV UR6, 0x100 ;  /* 0x0000010000067882 */ /* 0x000fe20000000000 */
[----:B------:R-:W-:Y:S01]  /*01a0*/  ELECT P0, URZ, PT ;  /* 0x00000000003f782f */ /* 0x000fe20003800000 */
[----:B------:R-:W-:-:S04]  /*01b0*/  UIADD3 UR6, -UR6, 0x100000, URZ ;  /* 0x0010000006067890 */ /* 0x000fc8000fffe13f */
[----:B------:R-:W-:Y:S02]  /*01c0*/  USHF.L.U32 UR7, UR6, 0xb, URZ ;  /* 0x0000000b06077899 */ /* 0x000fe4000800063f */
[----:B------:R-:W-:Y:S02]  /*01d0*/  USHF.L.U32 UR6, UR6, 0x1, URZ ;  /* 0x0000000106067899 */ /* 0x000fe4000800063f */
[----:B0-----:R-:W-:Y:S02]  /*01e0*/  ULEA UR8, UR8, UR4, 0x18 ;  /* 0x0000000408087291 */ /* 0x001fe4000f8ec03f */
[----:B------:R-:W-:-:S04]  /*01f0*/  UIADD3 UR4, -UR5, 0x100000, URZ ;  /* 0x0010000005047890 */ /* 0x000fc8000fffe13f */
[----:B------:R-:W-:Y:S02]  /*0200*/  USHF.L.U32 UR5, UR4, 0xb, URZ ;  /* 0x0000000b04057899 */ /* 0x000fe4000800063f */
[----:B------:R-:W-:Y:S01]  /*0210*/  USHF.L.U32 UR4, UR4, 0x1, URZ ;  /* 0x0000000104047899 */ /* 0x000fe2000800063f */
[----:B------:R-:W0:Y:S11]  /*0220*/  FENCE.VIEW.ASYNC.S ;  /* 0x00000000000073c6 */ /* 0x000e360000000000 */
[----:B0-----:R0:W1:Y:S01]  /*0230*/  SYNCS.EXCH.64 URZ, [UR8], UR4 ;  /* 0x00000004083f75b2 */ /* 0x0010620008000100 */
[----:B------:R0:W2:Y:S01]  /*0240*/  SYNCS.EXCH.64 URZ, [UR8+0x20], UR6 ;  /* 0x00002006083f75b2 */ /* 0x0000a20008000100 */
[----:B------:R0:W3:Y:S01]  /*0250*/  SYNCS.EXCH.64 URZ, [UR8+0x8], UR4 ;  /* 0x00000804083f75b2 */ /* 0x0000e20008000100 */
[----:B------:R0:W4:Y:S01]  /*0260*/  SYNCS.EXCH.64 URZ, [UR8+0x28], UR6 ;  /* 0x00002806083f75b2 */ /* 0x0001220008000100 */
[----:B------:R0:W0:Y:S01]  /*0270*/  SYNCS.EXCH.64 URZ, [UR8+0x10], UR4 ;  /* 0x00001004083f75b2 */ /* 0x0000220008000100 */
[----:B------:R0:W0:Y:S01]  /*0280*/  SYNCS.EXCH.64 URZ, [UR8+0x30], UR6 ;  /* 0x00003006083f75b2 */ /* 0x0000220008000100 */
[----:B------:R0:W0:Y:S01]  /*0290*/  SYNCS.EXCH.64 URZ, [UR8+0x18], UR4 ;  /* 0x00001804083f75b2 */ /* 0x0000220008000100 */
[----:B------:R0:W0:Y:S01]  /*02a0*/  SYNCS.EXCH.64 URZ, [UR8+0x38], UR6 ;  /* 0x00003806083f75b2 */ /* 0x0000220008000100 */
[----:B------:R-:W-:Y:S01]  /*02b0*/  NOP ;  /* 0x0000000000007918 */ /* 0x000fe20000000000 */
.L_x_2:
[----:B------:R-:W5:Y:S01]  /*02c0*/  SHFL.IDX PT, R0, R0, RZ, 0x1f ;  /* 0x00001fff00007589 */ /* 0x000f6200000e0000 */
[----:B------:R-:W1:Y:S01]  /*02d0*/  LDC R4, c[0x0][0x65c] ;  /* 0x00019700ff047b82 */ /* 0x000e620000000800 */
[----:B------:R-:W-:Y:S02]  /*02e0*/  ELECT P0, URZ, PT ;  /* 0x00000000003f782f */ /* 0x000fe40003800000 */
[----:B------:R-:W-:Y:S01]  /*02f0*/  ISETP.NE.AND P2, PT, R7, RZ, PT ;  /* 0x000000ff0700720c */ /* 0x000fe20003f45270 */
[----:B------:R-:W2:Y:S01]  /*0300*/  S2R R8, SR_CTAID.Y ;  /* 0x0000000000087919 */ /* 0x000ea20000002600 */
[----:B0-----:R-:W-:Y:S01]  /*0310*/  UMOV UR4, 0x20 ;  /* 0x0000002000047882 */ /* 0x001fe20000000000 */
[----:B------:R-:W-:Y:S01]  /*0320*/  NOP ;  /* 0x0000000000007918 */ /* 0x000fe20000000000 */
[----:B------:R-:W-:Y:S01]  /*0330*/  NOP ;  /* 0x0000000000007918 */ /* 0x000fe20000000000 */
[----:B------:R-:W0:Y:S01]  /*0340*/  S2R R6, SR_CTAID.X ;  /* 0x0000000000067919 */ /* 0x000e220000002500 */
[----:B-----5:R-:W-:-:S02]  /*0350*/  ISETP.NE.OR P0, PT, R0, RZ, !P0 ;  /* 0x000000ff0000720c */ /* 0x020fc40004705670 */
[----:B-1----:R-:W-:Y:S02]  /*0360*/  ISETP.NE.AND P4, PT, R4, 0x1, PT ;  /* 0x000000010400780c */ /* 0x002fe40003f85270 */
[----:B------:R-:W-:-:S04]  /*0370*/  SHF.R.S32.HI R4, RZ, 0x1f, R3 ;  /* 0x0000001fff047819 */ /* 0x000fc80000011403 */
[----:B------:R-:W-:-:S04]  /*0380*/  LEA.HI R4, R4, R3, RZ, 0x2 ;  /* 0x0000000304047211 */ /* 0x000fc800078f10ff */
[----:B------:R-:W-:Y:S01]  /*0390*/  LOP3.LUT R4, R4, 0xfffffffc, RZ, 0xc0, !PT ;  /* 0xfffffffc04047812 */ /* 0x000fe200078ec0ff */
[----:B------:R-:W-:Y:S01]  /*03a0*/  VOTEU.ALL UP0, P0 ;  /* 0x00000000003f7886 */ /* 0x000fe20000000000 */
[----:B------:R-:W-:Y:S01]  /*03b0*/  VOTEU.ALL UP1, P0 ;  /* 0x00000000003f7886 */ /* 0x000fe20000020000 */
[----:B------:R-:W0:Y:S01]  /*03c0*/  @P4 LDC R9, c[0x0][0x10] ;  /* 0x00000400ff094b82 */ /* 0x000e220000000800 */
[----:B------:R-:W-:Y:S02]  /*03d0*/  @P4 IMAD.MOV.U32 R5, RZ, RZ, RZ ;  /* 0x000000ffff054224 */ /* 0x000fe400078e00ff */
[----:B------:R-:W-:Y:S01]  /*03e0*/  IMAD.IADD R3, R3, 0x1, -R4 ;  /* 0x0000000103037824 */ /* 0x000fe200078e0a04 */
[----:B------:R-:W-:Y:S01]  /*03f0*/  @!UP0 UMOV UR6, 0x400 ;  /* 0x0000040000068882 */ /* 0x000fe20000000000 */
[----:B------:R-:W-:-:S04]  /*0400*/  @!UP0 UIADD3 UR4, -UR4, 0x100000, URZ ;  /* 0x0010000004048890 */ /* 0x000fc8000fffe13f */
[----:B------:R-:W-:Y:S02]  /*0410*/  @!UP0 USHF.L.U32 UR5, UR4, 0xb, URZ ;  /* 0x0000000b04058899 */ /* 0x000fe4000800063f */
[----:B------:R-:W-:Y:S01]  /*0420*/  @!UP0 USHF.L.U32 UR4, UR4, 0x1, URZ ;  /* 0x0000000104048899 */ /* 0x000fe2000800063f */
[----:B--2---:R-:W-:Y:S01]  /*0430*/  @P4 IMAD.MOV.U32 R4, RZ, RZ, R8 ;  /* 0x000000ffff044224 */ /* 0x004fe200078e0008 */
[----:B------:R-:W1:Y:S01]  /*0440*/  @!UP0 S2UR UR7, SR_CgaCtaId ;  /* 0x00000000000789c3 */ /* 0x000e620000008800 */
[----:B------:R-:W-:-:S07]  /*0450*/  @P4 IMAD.MOV.U32 R13, RZ, RZ, RZ ;  /* 0x000000ffff0d4224 */ /* 0x000fce00078e00ff */
[----:B------:R-:W2:Y:S01]  /*0460*/  @!P4 LDC R11, c[0x0][0xc] ;  /* 0x00000300ff0bcb82 */ /* 0x000ea20000000800 */
[----:B0-----:R-:W-:-:S04]  /*0470*/  @P4 IMAD.WIDE.U32 R4, R6, R9, R4 ;  /* 0x0000000906044225 */ /* 0x001fc800078e0004 */
[----:B------:R-:W-:Y:S02]  /*0480*/  VIADD R9, R7, 0xffffffff ;  /* 0xffffffff07097836 */ /* 0x000fe40000000000 */
[----:B------:R-:W-:Y:S01]  /*0490*/  @P4 IMAD.MOV.U32 R0, RZ, RZ, R4 ;  /* 0x000000ffff004224 */ /* 0x000fe200078e0004 */
[----:B-1----:R-:W-:Y:S02]  /*04a0*/  @!UP0 ULEA UR6, UR7, UR6, 0x18 ;  /* 0x0000000607068291 */ /* 0x002fe4000f8ec03f */
[----:B------:R-:W-:Y:S01]  /*04b0*/  ISETP.GE.U32.AND P1, PT, R9, 0x2, PT ;  /* 0x000000020900780c */ /* 0x000fe20003f26070 */
[----:B------:R-:W-:Y:S01]  /*04c0*/  VOTEU.ALL UP0, P0 ;  /* 0x00000000003f7886 */ /* 0x000fe20000000000 */
[----:B------:R-:W-:Y:S01]  /*04d0*/  ISETP.NE.AND P0, PT, R3, 0x3, PT ;  /* 0x000000030300780c */ /* 0x000fe20003f05270 */
[----:B------:R-:W-:-:S03]  /*04e0*/  @P4 IMAD.IADD R5, R5, 0x1, R13 ;  /* 0x0000000105054824 */ /* 0x000fc600078e020d */
[----:B------:R-:W-:-:S04]  /*04f0*/  ISETP.EQ.OR P0, PT, R3, RZ, !P0 ;  /* 0x000000ff0300720c */ /* 0x000fc80004702670 */
[----:B------:R-:W-:Y:S01]  /*0500*/  ISETP.EQ.AND P0, PT, R7, RZ, P0 ;  /* 0x000000ff0700720c */ /* 0x000fe20000702270 */
[----:B------:R-:W-:Y:S01]  /*0510*/  IMAD.MOV.U32 R7, RZ, RZ, RZ ;  /* 0x000000ffff077224 */ /* 0x000fe200078e00ff */
[----:B------:R-:W0:Y:S02]  /*0520*/  FENCE.VIEW.ASYNC.S ;  /* 0x00000000000073c6 */ /* 0x000e240000000000 */
[----:B0-----:R0:W3:Y:S01]  /*0530*/  @!UP0 SYNCS.EXCH.64 URZ, [UR6+0x50], UR4 ;  /* 0x00005004063f85b2 */ /* 0x0010e20008000100 */
[----:B------:R-:W-:Y:S01]  /*0540*/  SEL R4, RZ, 0x1, !P0 ;  /* 0x00000001ff047807 */ /* 0x000fe20004000000 */
[----:B--2---:R-:W-:-:S03]  /*0550*/  @!P4 IMAD.WIDE.U32 R10, R11, R8, R6 ;  /* 0x000000080b0ac225 */ /* 0x004fc600078e0006 */
[----:B------:R-:W-:Y:S01]  /*0560*/  SEL R4, R4, 0x2, P1 ;  /* 0x0000000204047807 */ /* 0x000fe20000800000 */
[----:B------:R-:W-:Y:S02]  /*0570*/  @!P4 IMAD.MOV.U32 R0, RZ, RZ, R10 ;  /* 0x000000ffff00c224 */ /* 0x000fe400078e000a */
[----:B------:R-:W-:Y:S01]  /*0580*/  @!P4 IMAD.MOV.U32 R5, RZ, RZ, R11 ;  /* 0x000000ffff05c224 */ /* 0x000fe200078e000b */
[----:B------:R0:W3:Y:S01]  /*0590*/  @!UP1 SYNCS.EXCH.64 URZ, [UR6+0x58], UR4 ;  /* 0x00005804063f95b2 */ /* 0x0000e20008000100 */
[----:B------:R-:W-:Y:S01]  /*05a0*/  NOP ;  /* 0x0000000000007918 */ /* 0x000fe20000000000 */
[----:B---34-:R-:W-:Y:S06]  /*05b0*/  BAR.SYNC.DEFER_BLOCKING 0x0 ;  /* 0x0000000000007b1d */ /* 0x018fec0000010000 */
[----:B------:R-:W-:Y:S05]  /*05c0*/  @!P2 BRA `(.L_x_3) ;  /* 0x000000540018a947 */ /* 0x000fea0003800000 */
[----:B------:R-:W-:-:S13]  /*05d0*/  ISETP.GT.U32.AND P0, PT, R9, 0x1, PT ;  /* 0x000000010900780c */ /* 0x000fda0003f04070 */
[----:B0-----:R-:W-:Y:S05]  /*05e0*/  @P0 EXIT ;  /* 0x000000000000094d */ /* 0x001fea0003800000 */
[----:B------:R-:W-:Y:S01]  /*05f0*/  ULDC.64 UR4, c[0x0][0x650] ;  /* 0x0001940000047ab9 */ /* 0x000fe20000000a00 */
[----:B------:R-:W-:Y:S01]  /*0600*/  PRMT R9, RZ, 0x7610, R9 ;  /* 0x00007610ff097816 */ /* 0x000fe20000000009 */
[----:B------:R-:W-:Y:S01]  /*0610*/  IMAD.MOV.U32 R13, RZ, RZ, -0x1 ;  /* 0xffffffffff0d7424 */ /* 0x000fe200078e00ff */
[----:B------:R-:W-:Y:S01]  /*0620*/  ISETP.GE.U32.AND P0, PT, R0, UR4, PT ;  /* 0x0000000400007c0c */ /* 0x000fe2000bf06070 */
[----:B------:R-:W-:Y:S02]  /*0630*/  IMAD.MOV.U32 R12, RZ, RZ, -0x1 ;  /* 0xffffffffff0c7424 */ /* 0x000fe400078e00ff */
[----:B------:R-:W-:Y:S01]  /*0640*/  IMAD.MOV.U32 R21, RZ, RZ, -0x1 ;  /* 0xffffffffff157424 */ /* 0x000fe200078e00ff */
[----:B------:R-:W-:-:S13]  /*0650*/  ISETP.GE.U32.AND.EX P0, PT, R5, UR5, PT, P0 ;  /* 0x0000000505007c0c */ /* 0x000fda000bf06100 */
[----:B------:R-:W-:Y:S05]  /*0660*/  @P0 BRA `(.L_x_4) ;  /* 0x0000000400640947 */ /* 0x000fea0003800000 */
[----:B------:R-:W0:Y:S01]  /*0670*/  LDC.64 R16, c[0x0][0x628] ;  /* 0x00018a00ff107b82 */ /* 0x000e220000000a00 */
[----:B------:R-:W-:Y:S02]  /*0680*/  IMAD.MOV.U32 R10, RZ, RZ, R0 ;  /* 0x000000ffff0a7224 */ /* 0x000fe400078e0000 */
[----:B------:R-:W-:-:S05]  /*0690*/  IMAD.MOV.U32 R11, RZ, RZ, R5 ;  /* 0x000000ffff0b7224 */ /* 0x000fca00078e0005 */
[----:B------:R-:W1:Y:S08]  /*06a0*/  LDC R18, c[0x0][0x630] ;  /* 0x00018c00ff127b82 */ /* 0x000e700000000800 */
[----:B------:R-:W2:Y:S01]  /*06b0*/  LDC.64 R20, c[0x0][0x620] ;  /* 0x00018800ff147b82 */ /* 0x000ea20000000a00 */
[----:B0-----:R-:W-:-:S04]  /*06c0*/  ISETP.NE.U32.AND P0, PT, R16, RZ, PT ;  /* 0x000000ff1000720c */ /* 0x001fc80003f05070 */
[----:B------:R-:W-:-:S13]  /*06d0*/  ISETP.NE.AND.EX P0, PT, R17, RZ, PT, P0 ;  /* 0x000000ff1100720c */ /* 0x000fda0003f05300 */
[----:B-12---:R-:W-:Y:S05]  /*06e0*/  @!P0 BRA `(.L_x_5) ;  /* 0x0000000000288947 */ /* 0x006fea0003800000 */
[----:B------:R-:W0:Y:S02]  /*06f0*/  LDC R3, c[0x0][0x634] ;  /* 0x00018d00ff037b82 */ /* 0x000e240000000800 */
[----:B0-----:R-:W-:-:S05]  /*0700*/  IADD3 R3, P0, R0, R3, RZ ;  /* 0x0000000300037210 */ /* 0x001fca0007f1e0ff */
[----:B------:R-:W-:-:S04]  /*0710*/  IMAD.X R9, RZ, RZ, R5, P0 ;  /* 0x000000ffff097224 */ /* 0x000fc800000e0605 */
[----:B------:R-:W-:-:S04]  /*0720*/  IMAD.WIDE.U32 R10, R9, R16, RZ ;  /* 0x00000010090a7225 */ /* 0x000fc800078e00ff */
[----:B------:R-:W-:-:S04]  /*0730*/  IMAD.WIDE.U32 R12, P0, R3, R17, R10 ;  /* 0x00000011030c7225 */ /* 0x000fc8000780000a */
[----:B------:R-:W-:-:S04]  /*0740*/  IMAD.WIDE.U32 R10, R3, R16, RZ ;  /* 0x00000010030a7225 */ /* 0x000fc800078e00ff */
[----:B------:R-:W-:Y:S01]  /*0750*/  IMAD.X R15, RZ, RZ, RZ, P0 ;  /* 0x000000ffff0f7224 */ /* 0x000fe200000e06ff */
[----:B------:R-:W-:Y:S01]  /*0760*/  IADD3 RZ, P0, R11, R12, RZ ;  /* 0x0000000c0bff7210 */ /* 0x000fe20007f1e0ff */
[----:B------:R-:W-:-:S04]  /*0770*/  IMAD.MOV.U32 R14, RZ, RZ, R13 ;  /* 0x000000ffff0e7224 */ /* 0x000fc800078e000d */
[----:B------:R-:W-:-:S08]  /*0780*/  IMAD.WIDE.U32.X R10, R9, R17, R14, P0 ;  /* 0x00000011090a7225 */ /* 0x000fd000000e040e */
.L_x_5:
[-CC-:B------:R-:W-:Y:S01]  /*0790*/  SHF.R.U64 R26, R10, R18.reuse, R11.reuse ;  /* 0x000000120a1a7219 */ /* 0x180fe2000000120b */
[----:B------:R-:W0:Y:S01]  /*07a0*/  LDC.64 R22, c[0x0][0x640] ;  /* 0x00019000ff167b82 */ /* 0x000e220000000a00 */
[----:B------:R-:W-:Y:S01]  /*07b0*/  SHF.R.U32.HI R7, RZ, R18, R11 ;  /* 0x00000012ff077219 */ /* 0x000fe2000001160b */
[----:B------:R-:W-:Y:S01]  /*07c0*/  ULDC UR4, c[0x0][0x150] ;  /* 0x0000540000047ab9 */ /* 0x000fe20000000800 */
[----:B------:R-:W-:Y:S01]  /*07d0*/  IADD3 R9, P0, RZ, -R26, RZ ;  /* 0x8000001aff097210 */ /* 0x000fe20007f1e0ff */
[----:B------:R-:W-:Y:S01]  /*07e0*/  IMAD.MOV.U32 R10, RZ, RZ, R0 ;  /* 0x000000ffff0a7224 */ /* 0x000fe200078e0000 */
[----:B------:R-:W-:Y:S01]  /*07f0*/  I2FP.F32.U32 R3, R6 ;  /* 0x0000000600037245 */ /* 0x000fe20000201000 */
[----:B------:R-:W-:Y:S02]  /*0800*/  IMAD.MOV.U32 R11, RZ, RZ, R5 ;  /* 0x000000ffff0b7224 */ /* 0x000fe400078e0005 */
[----:B------:R-:W1:Y:S01]  /*0810*/  LDC R14, c[0x0][0x618] ;  /* 0x00018600ff0e7b82 */ /* 0x000e620000000800 */
[----:B------:R-:W-:-:S02]  /*0820*/  IMAD.X R13, RZ, RZ, ~R7, P0 ;  /* 0x000000ffff0d7224 */ /* 0x000fc400000e0e07 */
[----:B------:R-:W-:Y:S01]  /*0830*/  FMUL R3, R3, UR4 ;  /* 0x0000000403037c20 */ /* 0x000fe20008400000 */
[----:B------:R-:W-:Y:S01]  /*0840*/  IMAD.WIDE.U32 R10, R9, R20, R10 ;  /* 0x00000014090a7225 */ /* 0x000fe200078e000a */
[----:B------:R-:W-:-:S03]  /*0850*/  ULDC UR4, c[0x0][0x154] ;  /* 0x0000550000047ab9 */ /* 0x000fc60000000800 */
[----:B------:R-:W-:Y:S01]  /*0860*/  IMAD R12, R13, R20, RZ ;  /* 0x000000140d0c7224 */ /* 0x000fe200078e02ff */
[----:B------:R-:W2:Y:S01]  /*0870*/  LDC R7, c[0x0][0x144] ;  /* 0x00005100ff077b82 */ /* 0x000ea20000000800 */
[----:B------:R-:W3:Y:S01]  /*0880*/  F2I.U32.TRUNC.NTZ R3, R3 ;  /* 0x0000000300037305 */ /* 0x000ee2000020f000 */
[----:B------:R-:W-:Y:S02]  /*0890*/  IMAD.MOV.U32 R13, RZ, RZ, -0x1 ;  /* 0xffffffffff0d7424 */ /* 0x000fe400078e00ff */
[----:B------:R-:W-:-:S04]  /*08a0*/  IMAD R9, R9, R21, R12 ;  /* 0x0000001509097224 */ /* 0x000fc800078e020c */
[----:B------:R-:W4:Y:S01]  /*08b0*/  LDC R18, c[0x0][0x608] ;  /* 0x00018200ff127b82 */ /* 0x000f220000000800 */
[----:B------:R-:W-:Y:S01]  /*08c0*/  IMAD.IADD R11, R11, 0x1, R9 ;  /* 0x000000010b0b7824 */ /* 0x000fe200078e0209 */
[----:B0-----:R-:W-:Y:S02]  /*08d0*/  ISETP.NE.U32.AND P0, PT, R22, RZ, PT ;  /* 0x000000ff1600720c */ /* 0x001fe40003f05070 */
[----:B------:R-:W-:Y:S02]  /*08e0*/  I2FP.F32.U32 R9, R8 ;  /* 0x0000000800097245 */ /* 0x000fe40000201000 */
[----:B------:R-:W-:Y:S02]  /*08f0*/  ISETP.NE.AND.EX P0, PT, R23, RZ, PT, P0 ;  /* 0x000000ff1700720c */ /* 0x000fe40003f05300 */
[----:B------:R-:W0:Y:S01]  /*0900*/  LDC R12, c[0x0][0x658] ;  /* 0x00019600ff0c7b82 */ /* 0x000e220000000800 */
[-C--:B-1----:R-:W-:Y:S01]  /*0910*/  SHF.R.U64 R16, R10, R14.reuse, R11 ;  /* 0x0000000e0a107219 */ /* 0x082fe2000000120b */
[----:B---3--:R-:W-:Y:S01]  /*0920*/  IMAD.MOV R10, RZ, RZ, -R3 ;  /* 0x000000ffff0a7224 */ /* 0x008fe200078e0a03 */
[----:B------:R-:W-:-:S05]  /*0930*/  SHF.R.U32.HI R11, RZ, R14, R11 ;  /* 0x0000000eff0b7219 */ /* 0x000fca000001160b */
[----:B------:R-:W1:Y:S01]  /*0940*/  LDC R17, c[0x0][0x148] ;  /* 0x00005200ff117b82 */ /* 0x000e620000000800 */
[----:B--2---:R-:W-:Y:S02]  /*0950*/  IMAD R3, R7, R10, R6 ;  /* 0x0000000a07037224 */ /* 0x004fe400078e0206 */
[----:B------:R-:W-:-:S04]  /*0960*/  FMUL R7, R9, UR4 ;  /* 0x0000000409077c20 */ /* 0x000fc80008400000 */
[----:B------:R2:W3:Y:S01]  /*0970*/  F2I.U32.TRUNC.NTZ R15, R7 ;  /* 0x00000007000f7305 */ /* 0x0004e2000020f000 */
[----:B------:R-:W1:Y:S01]  /*0980*/  LDC R21, c[0x0][0x600] ;  /* 0x00018000ff157b82 */ /* 0x000e620000000800 */
[-CC-:B----4-:R-:W-:Y:S02]  /*0990*/  SHF.R.U64 R27, R16, R18.reuse, R11.reuse ;  /* 0x00000012101b7219 */ /* 0x190fe4000000120b */
[----:B------:R-:W-:Y:S01]  /*09a0*/  SHF.R.U32.HI R9, RZ, R18, R11 ;  /* 0x00000012ff097219 */ /* 0x000fe2000001160b */
[----:B------:R-:W-:-:S04]  /*09b0*/  IMAD.MOV.U32 R11, RZ, RZ, 0x1 ;  /* 0x00000001ff0b7424 */ /* 0x000fc800078e00ff */
[----:B------:R-:W4:Y:S01]  /*09c0*/  LDC R20, c[0x0][0x648] ;  /* 0x00019200ff147b82 */ /* 0x000f220000000800 */
[-C--:B0-----:R-:W-:Y:S02]  /*09d0*/  SHF.L.U32 R6, R13, R12.reuse, RZ ;  /* 0x0000000c0d067219 */ /* 0x081fe400000006ff */
[-CC-:B------:R-:W-:Y:S02]  /*09e0*/  SHF.R.U64 R18, R27, R12.reuse, R9.reuse ;  /* 0x0000000c1b127219 */ /* 0x180fe40000001209 */
[----:B------:R-:W-:Y:S02]  /*09f0*/  SHF.R.U32.HI R19, RZ, R12, R9 ;  /* 0x0000000cff137219 */ /* 0x000fe40000011609 */
[----:B------:R-:W-:Y:S01]  /*0a00*/  LOP3.LUT R14, RZ, R6, RZ, 0x33, !PT ;  /* 0x00000006ff0e7212 */ /* 0x000fe200078e33ff */
[----:B------:R-:W0:Y:S01]  /*0a10*/  LDC R25, c[0x0][0x638] ;  /* 0x00018e00ff197b82 */ /* 0x000e220000000800 */
[----:B------:R-:W-:Y:S01]  /*0a20*/  SHF.L.U32 R9, R11, R12, RZ ;  /* 0x0000000c0b097219 */ /* 0x000fe200000006ff */
[----:B------:R-:W-:-:S02]  /*0a30*/  IMAD.MOV.U32 R6, RZ, RZ, R18 ;  /* 0x000000ffff067224 */ /* 0x000fc400078e0012 */
[----:B--2---:R-:W-:-:S04]  /*0a40*/  IMAD.MOV.U32 R7, RZ, RZ, R19 ;  /* 0x000000ffff077224 */ /* 0x004fc800078e0013 */
[----:B------:R-:W2:Y:S01]  /*0a50*/  LDC R24, c[0x0][0x610] ;  /* 0x00018400ff187b82 */ /* 0x000ea20000000800 */
[----:B---3--:R-:W-:Y:S05]  /*0a60*/  @!P0 BRA `(.L_x_6) ;  /* 0x0000000000288947 */ /* 0x008fea0003800000 */
[----:B------:R-:W3:Y:S02]  /*0a70*/  LDC R13, c[0x0][0x64c] ;  /* 0x00019300ff0d7b82 */ /* 0x000ee40000000800 */
[----:B---3--:R-:W-:-:S05]  /*0a80*/  IADD3 R13, P0, R18, R13, RZ ;  /* 0x0000000d120d7210 */ /* 0x008fca0007f1e0ff */
        /* <DEDUP_REMOVED lines=8> */
.L_x_6:
[----:B----4-:R-:W-:Y:S01]  /*0b10*/  SHF.R.U64 R6, R6, R20, R7 ;  /* 0x0000001406067219 */ /* 0x010fe20000001207 */
[----:B-1----:R-:W-:Y:S01]  /*0b20*/  VIADD R7, R21, 0xffffffff ;  /* 0xffffffff15077836 */ /* 0x002fe20000000000 */
[----:B------:R-:W-:Y:S01]  /*0b30*/  LOP3.LUT R14, R27, R14, RZ, 0xc0, !PT ;  /* 0x0000000e1b0e7212 */ /* 0x000fe200078ec0ff */
[----:B------:R-:W-:Y:S02]  /*0b40*/  IMAD.MOV R15, RZ, RZ, -R15 ;  /* 0x000000ffff0f7224 */ /* 0x000fe400078e0a0f */
[----:B------:R-:W-:Y:S01]  /*0b50*/  IMAD.MOV R10, RZ, RZ, -R6 ;  /* 0x000000ffff0a7224 */ /* 0x000fe200078e0a06 */
[----:B------:R-:W-:Y:S01]  /*0b60*/  LOP3.LUT R7, R16, R7, RZ, 0xc0, !PT ;  /* 0x0000000710077212 */ /* 0x000fe200078ec0ff */
[----:B------:R-:W-:Y:S02]  /*0b70*/  IMAD R14, R9, R6, R14 ;  /* 0x00000006090e7224 */ /* 0x000fe400078e020e */
[----:B------:R-:W-:Y:S02]  /*0b80*/  @P4 IMAD R3, R17, R15, R8 ;  /* 0x0000000f11034224 */ /* 0x000fe400078e0208 */
[----:B0-----:R-:W-:-:S02]  /*0b90*/  IMAD R6, R10, R25, R18 ;  /* 0x000000190a067224 */ /* 0x001fc400078e0212 */
[----:B--2---:R-:W-:Y:S02]  /*0ba0*/  IMAD R3, R14, R24, R3 ;  /* 0x000000180e037224 */ /* 0x004fe400078e0203 */
[----:B------:R-:W-:Y:S02]  /*0bb0*/  IMAD R6, R6, R21, R7 ;  /* 0x0000001506067224 */ /* 0x000fe400078e0207 */
[----:B------:R-:W-:Y:S02]  /*0bc0*/  IMAD.MOV.U32 R9, RZ, RZ, 0x1 ;  /* 0x00000001ff097424 */ /* 0x000fe400078e00ff */
[----:B------:R-:W-:Y:S01]  /*0bd0*/  IMAD.MOV.U32 R21, RZ, RZ, R26 ;  /* 0x000000ffff157224 */ /* 0x000fe200078e001a */
[----:B------:R-:W-:Y:S02]  /*0be0*/  SEL R12, R6, R3, !P4 ;  /* 0x00000003060c7207 */ /* 0x000fe40006000000 */
[----:B------:R-:W-:-:S07]  /*0bf0*/  SEL R13, R3, R6, !P4 ;  /* 0x00000006030d7207 */ /* 0x000fce0006000000 */
.L_x_4:
[----:B------:R-:W-:-:S08]  /*0c00*/  NOP ;  /* 0x0000000000007918 */ /* 0x000fd00000000000 */
[----:B------:R-:W0:Y:S02]  /*0c10*/  USETMAXREG.TRY_ALLOC.CTAPOOL UP0, 0xe8 ;  /* 0x000000e8000079c8 */ /* 0x000e240008000600 */
[----:B0-----:R-:W-:-:S13]  /*0c20*/  PLOP3.LUT P0, PT, PT, PT, UP0, 0x80, 0x0 ;  /* 0x000000000000781c */ /* 0x001fda0003f0f008 */
[----:B------:R-:W-:Y:S05]  /*0c30*/  @!P0 BRA `(.L_x_4) ;  /* 0xfffffffc00f08947 */ /* 0x000fea000383ffff */
[----:B------:R-:W-:Y:S01]  /*0c40*/  ULDC.64 UR4, c[0x0][0x598] ;  /* 0x0001660000047ab9 */ /* 0x000fe20000000a00 */
[----:B------:R-:W-:Y:S01]  /*0c50*/  ULDC.64 UR20, c[0x0][0x208] ;  /* 0x0000820000147ab9 */ /* 0x000fe20000000a00 */
[----:B------:R-:W-:-:S04]  /*0c60*/  ISETP.NE.U32.AND P0, PT, RZ, UR4, PT ;  /* 0x00000004ff007c0c */ /* 0x000fc8000bf05070 */
[----:B------:R-:W-:-:S13]  /*0c70*/  ISETP.NE.AND.EX P0, PT, RZ, UR5, PT, P0 ;  /* 0x00000005ff007c0c */ /* 0x000fda000bf05300 */
[----:B------:R-:W-:Y:S05]  /*0c80*/  @!P0 BRA `(.L_x_7) ;  /* 0x00000000001c8947 */ /* 0x000fea0003800000 */
[----:B------:R-:W0:Y:S02]  /*0c90*/  LDC.64 R6, c[0x0][0x598] ;  /* 0x00016600ff067b82 */ /* 0x000e240000000a00 */
[----:B0-----:R-:W2:Y:S02]  /*0ca0*/  LDG.E.64 R6, desc[UR20][R6.64] ;  /* 0x0000001406067981 */ /* 0x001ea4000c1e1b00 */
[----:B--2---:R-:W-:-:S04]  /*0cb0*/  ISETP.NE.U32.AND P0, PT, R6, RZ, PT ;  /* 0x000000ff0600720c */ /* 0x004fc80003f05070 */
[----:B------:R-:W-:-:S13]  /*0cc0*/  ISETP.NE.AND.EX P0, PT, R7, RZ, PT, P0 ;  /* 0x000000ff0700720c */ /* 0x000fda0003f05300 */
[----:B------:R-:W-:Y:S05]  /*0cd0*/  @!P0 BRA `(.L_x_7) ;  /* 0x0000000000088947 */ /* 0x000fea0003800000 */
[----:B------:R0:W5:Y:S01]  /*0ce0*/  LD.E R3, desc[UR20][R6.64] ;  /* 0x0000001406037980 */ /* 0x000162000c101900 */
[----:B------:R-:W-:Y:S05]  /*0cf0*/  BRA `(.L_x_8) ;  /* 0x0000000000207947 */ /* 0x000fea0003800000 */
.L_x_7:
[----:B------:R-:W-:Y:S02]  /*0d00*/  ULDC.64 UR4, c[0x0][0x588] ;  /* 0x0001620000047ab9 */ /* 0x000fe40000000a00 */
[----:B------:R-:W-:-:S04]  /*0d10*/  ISETP.NE.U32.AND P0, PT, RZ, UR4, PT ;  /* 0x00000004ff007c0c */ /* 0x000fc8000bf05070 */
[----:B------:R-:W-:-:S13]  /*0d20*/  ISETP.NE.AND.EX P0, PT, RZ, UR5, PT, P0 ;  /* 0x00000005ff007c0c */ /* 0x000fda000bf05300 */
[----:B------:R-:W-:Y:S05]  /*0d30*/  @!P0 BRA `(.L_x_9) ;  /* 0x00000000000c8947 */ /* 0x000fea0003800000 */
[----:B------:R-:W0:Y:S02]  /*0d40*/  LDC.64 R6, c[0x0][0x588] ;  /* 0x00016200ff067b82 */ /* 0x000e240000000a00 */
[----:B0-----:R1:W5:Y:S01]  /*0d50*/  LDG.E R3, desc[UR20][R6.64] ;  /* 0x0000001406037981 */ /* 0x001362000c1e1900 */
[----:B------:R-:W-:Y:S05]  /*0d60*/  BRA `(.L_x_8) ;  /* 0x0000000000047947 */ /* 0x000fea0003800000 */
.L_x_9:
[----:B------:R-:W2:Y:S02]  /*0d70*/  LDC R3, c[0x0][0x580] ;  /* 0x00016000ff037b82 */ /* 0x000ea40000000800 */
.L_x_8:
[----:B------:R-:W-:Y:S02]  /*0d80*/  ULDC.64 UR4, c[0x0][0x5a0] ;  /* 0x0001680000047ab9 */ /* 0x000fe40000000a00 */
[----:B------:R-:W-:-:S04]  /*0d90*/  ISETP.NE.U32.AND P0, PT, RZ, UR4, PT ;  /* 0x00000004ff007c0c */ /* 0x000fc8000bf05070 */
[----:B------:R-:W-:-:S13]  /*0da0*/  ISETP.NE.AND.EX P0, PT, RZ, UR5, PT, P0 ;  /* 0x00000005ff007c0c */ /* 0x000fda000bf05300 */
[----:B------:R-:W-:Y:S05]  /*0db0*/  @!P0 BRA `(.L_x_10) ;  /* 0x00000000001c8947 */ /* 0x000fea0003800000 */
[----:B01----:R-:W0:Y:S02]  /*0dc0*/  LDC.64 R6, c[0x0][0x5a0] ;  /* 0x00016800ff067b82 */ /* 0x003e240000000a00 */
[----:B0-----:R-:W3:Y:S02]  /*0dd0*/  LDG.E.64 R6, desc[UR20][R6.64] ;  /* 0x0000001406067981 */ /* 0x001ee4000c1e1b00 */
[----:B---3--:R-:W-:-:S04]  /*0de0*/  ISETP.NE.U32.AND P0, PT, R6, RZ, PT ;  /* 0x000000ff0600720c */ /* 0x008fc80003f05070 */
[----:B------:R-:W-:-:S13]  /*0df0*/  ISETP.NE.AND.EX P0, PT, R7, RZ, PT, P0 ;  /* 0x000000ff0700720c */ /* 0x000fda0003f05300 */
[----:B------:R-:W-:Y:S05]  /*0e00*/  @!P0 BRA `(.L_x_10) ;  /* 0x0000000000088947 */ /* 0x000fea0003800000 */
[----:B------:R0:W5:Y:S01]  /*0e10*/  LD.E R10, desc[UR20][R6.64] ;  /* 0x00000014060a7980 */ /* 0x000162000c101900 */
[----:B------:R-:W-:Y:S05]  /*0e20*/  BRA `(.L_x_11) ;  /* 0x0000000000207947 */ /* 0x000fea0003800000 */
.L_x_10:
[----:B------:R-:W-:Y:S02]  /*0e30*/  ULDC.64 UR4, c[0x0][0x590] ;  /* 0x0001640000047ab9 */ /* 0x000fe40000000a00 */
[----:B------:R-:W-:-:S04]  /*0e40*/  ISETP.NE.U32.AND P0, PT, RZ, UR4, PT ;  /* 0x00000004ff007c0c */ /* 0x000fc8000bf05070 */
[----:B------:R-:W-:-:S13]  /*0e50*/  ISETP.NE.AND.EX P0, PT, RZ, UR5, PT, P0 ;  /* 0x00000005ff007c0c */ /* 0x000fda000bf05300 */
[----:B------:R-:W-:Y:S05]  /*0e60*/  @!P0 BRA `(.L_x_12) ;  /* 0x00000000000c8947 */ /* 0x000fea0003800000 */
[----:B------:R-:W3:Y:S02]  /*0e70*/  LDC.64 R10, c[0x0][0x590] ;  /* 0x00016400ff0a7b82 */ /* 0x000ee40000000a00 */
[----:B---3--:R3:W5:Y:S01]  /*0e80*/  LDG.E R10, desc[UR20][R10.64] ;  /* 0x000000140a0a7981 */ /* 0x008762000c1e1900 */
[----:B------:R-:W-:Y:S05]  /*0e90*/  BRA `(.L_x_11) ;  /* 0x0000000000047947 */ /* 0x000fea0003800000 */
.L_x_12:
[----:B------:R-:W4:Y:S02]  /*0ea0*/  LDC R10, c[0x0][0x584] ;  /* 0x00016100ff0a7b82 */ /* 0x000f240000000800 */
.L_x_11:
[----:B------:R-:W-:-:S13]  /*0eb0*/  LOP3.LUT P0, RZ, R9, 0xff, RZ, 0xc0, !PT ;  /* 0x000000ff09ff7812 */ /* 0x000fda000780c0ff */
[----:B------:R-:W-:Y:S05]  /*0ec0*/  @!P0 EXIT ;  /* 0x000000000000894d */ /* 0x000fea0003800000 */
[----:B------:R-:W-:Y:S01]  /*0ed0*/  ULDC UR4, c[0x0][0x28c] ;  /* 0x0000a30000047ab9 */ /* 0x000fe20000000800 */
[----:B------:R-:W-:Y:S01]  /*0ee0*/  LOP3.LUT R85, R4, 0x1, RZ, 0xfc, !PT ;  /* 0x0000000104557812 */ /* 0x000fe200078efcff */
[----:B------:R-:W-:-:S04]  /*0ef0*/  UIADD3 UR4, UR4, 0xff, URZ ;  /* 0x000000ff04047890 */ /* 0x000fc8000fffe03f */
[----:B------:R-:W-:-:S04]  /*0f00*/  USHF.R.S32.HI UR5, URZ, 0x1f, UR4 ;  /* 0x0000001f3f057899 */ /* 0x000fc80008011404 */
[----:B------:R-:W-:-:S03]  /*0f10*/  ULEA.HI UR5, UR5, UR4, URZ, 0x8 ;  /* 0x0000000405057291 */ /* 0x000fc6000f8f403f */
[----:B------:R-:W-:Y:S01]  /*0f20*/  UMOV UR4, URZ ;  /* 0x0000003f00047c82 */ /* 0x000fe20008000000 */
[----:B------:R-:W-:-:S03]  /*0f30*/  USHF.R.S32.HI UR9, URZ, 0x8, UR5 ;  /* 0x000000083f097899 */ /* 0x000fc60008011405 */
[----:B------:R-:W-:-:S09]  /*0f40*/  UMOV UR5, URZ ;  /* 0x0000003f00057c82 */ /* 0x000fd20008000000 */
.L_x_101:
[----:B01----:R-:W-:Y:S01]  /*0f50*/  LOP3.LUT R6, R2, 0x80, RZ, 0xc0, !PT ;  /* 0x0000008002067812 */ /* 0x003fe200078ec0ff */
[----:B------:R-:W0:Y:S01]  /*0f60*/  S2UR UR12, SR_CgaCtaId ;  /* 0x00000000000c79c3 */ /* 0x000e220000008800 */
[----:B------:R-:W-:Y:S01]  /*0f70*/  UMOV UR11, 0x400 ;  /* 0x00000400000b7882 */ /* 0x000fe20000000000 */
[----:B------:R-:W-:Y:S01]  /*0f80*/  UMOV UR6, URZ ;  /* 0x0000003f00067c82 */ /* 0x000fe20008000000 */
[----:B------:R-:W-:Y:S01]  /*0f90*/  SHF.R.U32.HI R6, RZ, 0x7, R6 ;  /* 0x00000007ff067819 */ /* 0x000fe20000011606 */
[----:B------:R-:W-:Y:S01]  /*0fa0*/  UMOV UR7, URZ ;  /* 0x0000003f00077c82 */ /* 0x000fe20008000000 */
[----:B------:R-:W-:Y:S01]  /*0fb0*/  UMOV UR13, UR5 ;  /* 0x00000005000d7c82 */ /* 0x000fe20008000000 */
[----:B------:R-:W-:Y:S01]  /*0fc0*/  CS2R R22, SRZ ;  /* 0x0000000000167805 */ /* 0x000fe2000001ff00 */
[----:B---3--:R-:W-:Y:S01]  /*0fd0*/  IMAD.MOV.U32 R11, RZ, RZ, RZ ;  /* 0x000000ffff0b7224 */ /* 0x008fe200078e00ff */
[----:B------:R-:W1:Y:S01]  /*0fe0*/  LDC R7, c[0x0][0x28c] ;  /* 0x0000a300ff077b82 */ /* 0x000e620000000800 */
[----:B------:R-:W3:Y:S01]  /*0ff0*/  SHFL.IDX PT, R6, R6, RZ, 0x1f ;  /* 0x00001fff06067589 */ /* 0x000ee200000e0000 */
[----:B------:R-:W-:-:S02]  /*1000*/  CS2R R56, SRZ ;  /* 0x0000000000387805 */ /* 0x000fc4000001ff00 */
[----:B------:R-:W-:Y:S02]  /*1010*/  CS2R R58, SRZ ;  /* 0x00000000003a7805 */ /* 0x000fe4000001ff00 */
[----:B------:R-:W-:Y:S02]  /*1020*/  CS2R R60, SRZ ;  /* 0x00000000003c7805 */ /* 0x000fe4000001ff00 */
[----:B------:R-:W-:Y:S02]  /*1030*/  CS2R R62, SRZ ;  /* 0x00000000003e7805 */ /* 0x000fe4000001ff00 */
[----:B------:R-:W-:Y:S02]  /*1040*/  CS2R R64, SRZ ;  /* 0x0000000000407805 */ /* 0x000fe4000001ff00 */
[----:B------:R-:W-:Y:S02]  /*1050*/  CS2R R66, SRZ ;  /* 0x0000000000427805 */ /* 0x000fe4000001ff00 */
[----:B------:R-:W-:-:S02]  /*1060*/  CS2R R68, SRZ ;  /* 0x0000000000447805 */ /* 0x000fc4000001ff00 */
[----:B------:R-:W-:Y:S02]  /*1070*/  CS2R R70, SRZ ;  /* 0x0000000000467805 */ /* 0x000fe4000001ff00 */
[----:B------:R-:W-:Y:S02]  /*1080*/  CS2R R72, SRZ ;  /* 0x0000000000487805 */ /* 0x000fe4000001ff00 */
[----:B------:R-:W-:Y:S02]  /*1090*/  CS2R R74, SRZ ;  /* 0x00000000004a7805 */ /* 0x000fe4000001ff00 */
[----:B------:R-:W-:Y:S02]  /*10a0*/  CS2R R76, SRZ ;  /* 0x00000000004c7805 */ /* 0x000fe4000001ff00 */
[----:B------:R-:W-:Y:S02]  /*10b0*/  CS2R R78, SRZ ;  /* 0x00000000004e7805 */ /* 0x000fe4000001ff00 */
[----:B------:R-:W-:-:S02]  /*10c0*/  CS2R R80, SRZ ;  /* 0x0000000000507805 */ /* 0x000fc4000001ff00 */
[----:B------:R-:W-:Y:S01]  /*10d0*/  CS2R R82, SRZ ;  /* 0x0000000000527805 */ /* 0x000fe2000001ff00 */
[----:B0-----:R-:W-:Y:S01]  /*10e0*/  ULEA UR11, UR12, UR11, 0x18 ;  /* 0x0000000b0c0b7291 */ /* 0x001fe2000f8ec03f */
[----:B------:R-:W-:Y:S01]  /*10f0*/  IMAD.MOV.U32 R84, RZ, RZ, RZ ;  /* 0x000000ffff547224 */ /* 0x000fe200078e00ff */
[----:B------:R-:W-:Y:S01]  /*1100*/  CS2R R40, SRZ ;  /* 0x0000000000287805 */ /* 0x000fe2000001ff00 */
[----:B------:R-:W-:Y:S01]  /*1110*/  IMAD.U32 R9, RZ, RZ, UR4 ;  /* 0x00000004ff097e24 */ /* 0x000fe2000f8e00ff */
[----:B------:R-:W-:Y:S02]  /*1120*/  CS2R R42, SRZ ;  /* 0x00000000002a7805 */ /* 0x000fe4000001ff00 */
[----:B------:R-:W-:Y:S02]  /*1130*/  CS2R R44, SRZ ;  /* 0x00000000002c7805 */ /* 0x000fe4000001ff00 */
[----:B------:R-:W-:Y:S02]  /*1140*/  CS2R R46, SRZ ;  /* 0x00000000002e7805 */ /* 0x000fe4000001ff00 */
[----:B------:R-:W-:-:S02]  /*1150*/  CS2R R48, SRZ ;  /* 0x0000000000307805 */ /* 0x000fc4000001ff00 */
[----:B-1----:R-:W-:Y:S02]  /*1160*/  ISETP.GE.AND P0, PT, R7, 0x1, PT ;  /* 0x000000010700780c */ /* 0x002fe40003f06270 */
[----:B------:R-:W-:Y:S02]  /*1170*/  CS2R R50, SRZ ;  /* 0x0000000000327805 */ /* 0x000fe4000001ff00 */
[----:B---3--:R-:W-:Y:S02]  /*1180*/  R2UR UR8, R6 ;  /* 0x00000000060872ca */ /* 0x008fe400000e0000 */
        /* <DEDUP_REMOVED lines=10> */
[----:B------:R-:W-:-:S04]  /*1230*/  ULEA.HI UR10, UR8, UR8, URZ, 0x1 ;  /* 0x00000008080a7291 */ /* 0x000fc8000f8f083f */
[----:B------:R-:W-:-:S04]  /*1240*/  ULOP3.LUT UR10, UR10, 0x7fffe, URZ, 0xc0, !UPT ;  /* 0x0007fffe0a0a7892 */ /* 0x000fc8000f8ec03f */
[----:B------:R-:W-:-:S03]  /*1250*/  UIADD3 UR10, UR8, -UR10, URZ ;  /* 0x8000000a080a7290 */ /* 0x000fc6000fffe03f */
[----:B------:R-:W-:Y:S01]  /*1260*/  UMOV UR8, URZ ;  /* 0x0000003f00087c82 */ /* 0x000fe20008000000 */
[----:B------:R-:W-:-:S04]  /*1270*/  ULEA UR10, UR10, UR11, 0xd ;  /* 0x0000000b0a0a7291 */ /* 0x000fc8000f8e683f */
[----:B------:R-:W-:-:S04]  /*1280*/  UIADD3 UR10, UR10, 0x100, URZ ;  /* 0x000001000a0a7890 */ /* 0x000fc8000fffe03f */
[----:B------:R-:W-:-:S04]  /*1290*/  USHF.R.U32.HI UR10, URZ, 0x4, UR10 ;  /* 0x000000043f0a7899 */ /* 0x000fc8000801160a */
[----:B------:R-:W-:Y:S01]  /*12a0*/  ULOP3.LUT UR10, UR10, 0x3fff, URZ, 0xc0, !UPT ;  /* 0x00003fff0a0a7892 */ /* 0x000fe2000f8ec03f */
[----:B-----5:R-:W-:Y:S11]  /*12b0*/  @!P0 BRA `(.L_x_13) ;  /* 0x0000000800748947 */ /* 0x020ff60003800000 */
[----:B------:R-:W-:-:S13]  /*12c0*/  ISETP.NE.AND P1, PT, R85, 0x3, PT ;  /* 0x000000035500780c */ /* 0x000fda0003f25270 */
[----:B------:R-:W-:Y:S05]  /*12d0*/  @!P1 BRA `(.L_x_14) ;  /* 0x0000000000049947 */ /* 0x000fea0003800000 */
[----:B------:R-:W-:Y:S01]  /*12e0*/  BPT.TRAP 0x1 ;  /* 0x000000040000795c */ /* 0x000fe20000300000 */
.L_x_14:
[----:B------:R-:W-:Y:S01]  /*12f0*/  ULEA UR6, UR5, UR11, 0x3 ;  /* 0x0000000b05067291 */ /* 0x000fe2000f8e183f */
[----:B------:R-:W-:-:S05]  /*1300*/  IMAD.U32 R6, RZ, RZ, UR4 ;  /* 0x00000004ff067e24 */ /* 0x000fca000f8e00ff */
[----:B------:R-:W-:-:S04]  /*1310*/  SHF.L.U32 R6, R6, 0x1f, RZ ;  /* 0x0000001f06067819 */ /* 0x000fc800000006ff */
[----:B------:R0:W1:Y:S01]  /*1320*/  SYNCS.PHASECHK.TRANS64.TRYWAIT P0, [UR6], R6 ;  /* 0x00000006ff0075a7 */ /* 0x0000620008000146 */
[----:B------:R-:W-:Y:S05]  /*1330*/  @!P1 BRA `(.L_x_15) ;  /* 0x0000000000049947 */ /* 0x000fea0003800000 */
[----:B------:R-:W-:Y:S01]  /*1340*/  BPT.TRAP 0x1 ;  /* 0x000000040000795c */ /* 0x000fe20000300000 */
.L_x_15:
[----:B-1----:R-:W-:Y:S05]  /*1350*/  @P0 BRA `(.L_x_16) ;  /* 0x0000000000080947 */ /* 0x002fea0003800000 */
[----:B------:R-:W1:Y:S02]  /*1360*/  SYNCS.PHASECHK.TRANS64.TRYWAIT P0, [UR6], R6 ;  /* 0x00000006ff0075a7 */ /* 0x000e640008000146 */
[----:B-1----:R-:W-:Y:S05]  /*1370*/  @!P0 BRA `(.L_x_17) ;  /* 0x0000005c00788947 */ /* 0x002fea0003800000 */
.L_x_16:
[----:B------:R-:W-:Y:S01]  /*1380*/  UIADD3 UR6, UR11, 0x30100, URZ ;  /* 0x000301000b067890 */ /* 0x000fe2000fffe03f */
[----:B------:R-:W-:Y:S01]  /*1390*/  WARPGROUP.ARRIVE ;  /* 0x00000000000079c5 */ /* 0x000fe20000000000 */
[----:B------:R-:W-:Y:S01]  /*13a0*/  ULOP3.LUT UR8, UR10, 0x10000, URZ, 0xfc, !UPT ;  /* 0x000100000a087892 */ /* 0x000fe2000f8efc3f */
[----:B------:R-:W-:Y:S01]  /*13b0*/  CS2R R22, SRZ ;  /* 0x0000000000167805 */ /* 0x000fe2000001ff00 */
[----:B------:R-:W-:Y:S01]  /*13c0*/  USHF.R.U32.HI UR6, URZ, 0x4, UR6 ;  /* 0x000000043f067899 */ /* 0x000fe20008011606 */
[----:B------:R-:W-:Y:S01]  /*13d0*/  IMAD.MOV.U32 R11, RZ, RZ, RZ ;  /* 0x000000ffff0b7224 */ /* 0x000fe200078e00ff */
[----:B------:R-:W-:Y:S01]  /*13e0*/  UIMAD UR8, UR5, 0xc00, UR8 ;  /* 0x00000c00050878a4 */ /* 0x000fe2000f8e0208 */
[----:B------:R-:W-:Y:S01]  /*13f0*/  CS2R R56, SRZ ;  /* 0x0000000000387805 */ /* 0x000fe2000001ff00 */
[----:B------:R-:W-:Y:S01]  /*1400*/  ULOP3.LUT UR6, UR6, 0x3fff, URZ, 0xc0, !UPT ;  /* 0x00003fff06067892 */ /* 0x000fe2000f8ec03f */
[----:B------:R-:W-:Y:S01]  /*1410*/  CS2R R58, SRZ ;  /* 0x00000000003a7805 */ /* 0x000fe2000001ff00 */
[----:B------:R-:W-:Y:S01]  /*1420*/  UMOV UR17, 0x40000040 ;  /* 0x4000004000117882 */ /* 0x000fe20000000000 */
[----:B------:R-:W-:Y:S01]  /*1430*/  UMOV UR19, 0x40000040 ;  /* 0x4000004000137882 */ /* 0x000fe20000000000 */
[----:B------:R-:W-:Y:S01]  /*1440*/  ULOP3.LUT UR6, UR6, 0x10000, URZ, 0xfc, !UPT ;  /* 0x0001000006067892 */ /* 0x000fe2000f8efc3f */
[----:B------:R-:W-:Y:S01]  /*1450*/  CS2R R60, SRZ ;  /* 0x00000000003c7805 */ /* 0x000fe2000001ff00 */
[----:B------:R-:W-:Y:S01]  /*1460*/  UMOV UR16, UR8 ;  /* 0x0000000800107c82 */ /* 0x000fe20008000000 */
[----:B------:R-:W-:Y:S01]  /*1470*/  UIADD3 UR7, UR8, 0x606, URZ ;  /* 0x0000060608077890 */ /* 0x000fe2000fffe03f */
[----:B------:R-:W-:Y:S01]  /*1480*/  CS2R R62, SRZ ;  /* 0x00000000003e7805 */ /* 0x000fe2000001ff00 */
[----:B------:R-:W-:Y:S01]  /*1490*/  ULEA UR12, UR5, UR6, 0x9 ;  /* 0x00000006050c7291 */ /* 0x000fe2000f8e483f */
[----:B------:R-:W-:Y:S01]  /*14a0*/  CS2R R64, SRZ ;  /* 0x0000000000407805 */ /* 0x000fe2000001ff00 */
[----:B------:R-:W-:Y:S01]  /*14b0*/  UIADD3 UR6, UR8, 0x400, URZ ;  /* 0x0000040008067890 */ /* 0x000fe2000fffe03f */
[----:B------:R-:W-:Y:S01]  /*14c0*/  CS2R R66, SRZ ;  /* 0x0000000000427805 */ /* 0x000fe2000001ff00 */
[----:B------:R-:W-:Y:S01]  /*14d0*/  UIADD3 UR14, UR12, 0x106, URZ ;  /* 0x000001060c0e7890 */ /* 0x000fe2000fffe03f */
[----:B------:R-:W-:Y:S01]  /*14e0*/  CS2R R68, SRZ ;  /* 0x0000000000447805 */ /* 0x000fe2000001ff00 */
[----:B------:R-:W-:Y:S01]  /*14f0*/  UMOV UR13, 0x40000040 ;  /* 0x40000040000d7882 */ /* 0x000fe20000000000 */
[----:B------:R-:W-:Y:S01]  /*1500*/  UMOV UR18, UR12 ;  /* 0x0000000c00127c82 */ /* 0x000fe20008000000 */
[----:B------:R-:W-:Y:S01]  /*1510*/  UMOV UR15, 0x40000040 ;  /* 0x40000040000f7882 */ /* 0x000fe20000000000 */
[----:B------:R-:W-:Y:S01]  /*1520*/  QGMMA.64x32x32.F32.E4M3.E4M3 R40, gdesc[UR16], RZ, !UPT ;  /* 0x00600000102879f3 */ /* 0x000fe2000c7008ff */
[----:B------:R-:W-:Y:S01]  /*1530*/  UMOV UR16, UR6 ;  /* 0x0000000600107c82 */ /* 0x000fe20008000000 */
[----:B------:R-:W-:Y:S01]  /*1540*/  UMOV UR17, 0x40000040 ;  /* 0x4000004000117882 */ /* 0x000fe20000000000 */
[----:B------:R-:W-:Y:S01]  /*1550*/  UIADD3 UR6, UR8, 0x402, URZ ;  /* 0x0000040208067890 */ /* 0x000fe2000fffe03f */
[----:B------:R-:W-:Y:S01]  /*1560*/  QGMMA.64x32x32.F32.E4M3.E4M3 R24, gdesc[UR16], RZ, !UPT ;  /* 0x00600000101879f3 */ /* 0x000fe2000c7008ff */
[----:B------:R-:W-:Y:S01]  /*1570*/  UIADD3 UR16, UR8, 0x2, URZ ;  /* 0x0000000208107890 */ /* 0x000fe2000fffe03f */
[----:B------:R-:W-:Y:S01]  /*1580*/  CS2R R70, SRZ ;  /* 0x0000000000467805 */ /* 0x000fe2000001ff00 */
[----:B------:R-:W-:Y:S01]  /*1590*/  UIADD3 UR18, UR12, 0x2, URZ ;  /* 0x000000020c127890 */ /* 0x000fe2000fffe03f */
[----:B------:R-:W-:Y:S01]  /*15a0*/  CS2R R72, SRZ ;  /* 0x0000000000487805 */ /* 0x000fe2000001ff00 */
[----:B------:R-:W-:Y:S01]  /*15b0*/  UMOV UR17, 0x40000040 ;  /* 0x4000004000117882 */ /* 0x000fe20000000000 */
[----:B------:R-:W-:Y:S01]  /*15c0*/  UMOV UR19, 0x40000040 ;  /* 0x4000004000137882 */ /* 0x000fe20000000000 */
[----:B------:R-:W-:-:S02]  /*15d0*/  CS2R R74, SRZ ;  /* 0x00000000004a7805 */ /* 0x000fc4000001ff00 */
[----:B------:R-:W-:Y:S02]  /*15e0*/  CS2R R76, SRZ ;  /* 0x00000000004c7805 */ /* 0x000fe4000001ff00 */
[----:B------:R-:W-:Y:S02]  /*15f0*/  CS2R R78, SRZ ;  /* 0x00000000004e7805 */ /* 0x000fe4000001ff00 */
[----:B------:R-:W-:Y:S02]  /*1600*/  CS2R R80, SRZ ;  /* 0x0000000000507805 */ /* 0x000fe4000001ff00 */
[----:B------:R-:W-:Y:S01]  /*1610*/  CS2R R82, SRZ ;  /* 0x0000000000527805 */ /* 0x000fe2000001ff00 */
[----:B------:R-:W-:Y:S01]  /*1620*/  IMAD.MOV.U32 R84, RZ, RZ, RZ ;  /* 0x000000ffff547224 */ /* 0x000fe200078e00ff */
[----:B------:R-:W-:Y:S01]  /*1630*/  QGMMA.64x32x32.F32.E4M3.E4M3 R40, gdesc[UR16], R40 ;  /* 0x00600000102879f3 */ /* 0x000fe20008700828 */
[----:B------:R-:W-:Y:S01]  /*1640*/  UMOV UR16, UR6 ;  /* 0x0000000600107c82 */ /* 0x000fe20008000000 */
[----:B------:R-:W-:Y:S01]  /*1650*/  UMOV UR17, 0x40000040 ;  /* 0x4000004000117882 */ /* 0x000fe20000000000 */
[----:B------:R-:W-:Y:S01]  /*1660*/  UIADD3 UR6, UR8, 0x404, URZ ;  /* 0x0000040408067890 */ /* 0x000fe2000fffe03f */
[----:B------:R-:W-:Y:S01]  /*1670*/  QGMMA.64x32x32.F32.E4M3.E4M3 R24, gdesc[UR16], R24 ;  /* 0x00600000101879f3 */ /* 0x000fe20008700818 */
[----:B------:R-:W-:-:S02]  /*1680*/  UIADD3 UR16, UR8, 0x4, URZ ;  /* 0x0000000408107890 */ /* 0x000fc4000fffe03f */
[----:B------:R-:W-:Y:S01]  /*1690*/  UIADD3 UR18, UR12, 0x4, URZ ;  /* 0x000000040c127890 */ /* 0x000fe2000fffe03f */
[----:B------:R-:W-:Y:S01]  /*16a0*/  UMOV UR17, 0x40000040 ;  /* 0x4000004000117882 */ /* 0x000fe20000000000 */
[----:B------:R-:W-:-:S07]  /*16b0*/  UMOV UR19, 0x40000040 ;  /* 0x4000004000137882 */ /* 0x000fce0000000000 */
[----:B------:R-:W-:Y:S01]  /*16c0*/  QGMMA.64x32x32.F32.E4M3.E4M3 R40, gdesc[UR16], R40 ;  /* 0x00600000102879f3 */ /* 0x000fe20008700828 */
[----:B------:R-:W-:Y:S01]  /*16d0*/  UMOV UR16, UR6 ;  /* 0x0000000600107c82 */ /* 0x000fe20008000000 */
[----:B------:R-:W-:Y:S01]  /*16e0*/  UMOV UR17, 0x40000040 ;  /* 0x4000004000117882 */ /* 0x000fe20000000000 */
[----:B------:R-:W-:Y:S01]  /*16f0*/  UIADD3 UR6, UR8, 0x406, URZ ;  /* 0x0000040608067890 */ /* 0x000fe2000fffe03f */
[----:B------:R-:W-:Y:S01]  /*1700*/  QGMMA.64x32x32.F32.E4M3.E4M3 R24, gdesc[UR16], R24 ;  /* 0x00600000101879f3 */ /* 0x000fe20008700818 */
[----:B------:R-:W-:Y:S02]  /*1710*/  UIADD3 UR16, UR8, 0x6, URZ ;  /* 0x0000000608107890 */ /* 0x000fe4000fffe03f */
        /* <DEDUP_REMOVED lines=29> */
[----:B------:R-:W-:Y:S01]  /*18f0*/  UMOV UR19, 0x40000040 ;  /* 0x4000004000137882 */ /* 0x000fe20000000000 */
[----:B------:R-:W-:Y:S01]  /*1900*/  UMOV UR12, UR7 ;  /* 0x00000007000c7c82 */ /* 0x000fe20008000000 */
[----:B------:R-:W-:Y:S01]  /*1910*/  ULDC UR7, c[0x0][0x50c] ;  /* 0x0001430000077ab9 */ /* 0x000fe20000000800 */
[----:B------:R-:W-:-:S02]  /*1920*/  UIADD3 UR8, UR8, 0xa06, URZ ;  /* 0x00000a0608087890 */ /* 0x000fc4000fffe03f */
[----:B------:R-:W-:-:S04]  /*1930*/  UISETP.NE.AND UP0, UPT, UR7, 0x8, UPT ;  /* 0x000000080700788c */ /* 0x000fc8000bf05270 */
[----:B------:R-:W-:-:S06]  /*1940*/  USEL UR7, URZ, 0x1, UP0 ;  /* 0x000000013f077887 */ /* 0x000fcc0008000000 */
[----:B------:R-:W-:Y:S01]  /*1950*/  ISETP.NE.AND P0, PT, RZ, UR7, PT ;  /* 0x00000007ff007c0c */ /* 0x000fe2000bf05270 */
[----:B------:R-:W-:Y:S01]  /*1960*/  QGMMA.64x32x32.F32.E4M3.E4M3 R40, gdesc[UR16], R40 ;  /* 0x00600000102879f3 */ /* 0x000fe20008700828 */
[----:B------:R-:W-:Y:S01]  /*1970*/  UMOV UR16, UR6 ;  /* 0x0000000600107c82 */ /* 0x000fe20008000000 */
[----:B------:R-:W-:Y:S01]  /*1980*/  UMOV UR17, 0x40000040 ;  /* 0x4000004000117882 */ /* 0x000fe20000000000 */
[----:B------:R-:W-:Y:S01]  /*1990*/  UMOV UR6, 0x8 ;  /* 0x0000000800067882 */ /* 0x000fe20000000000 */
[----:B------:R-:W-:Y:S04]  /*19a0*/  QGMMA.64x32x32.F32.E4M3.E4M3 R24, gdesc[UR16], R24 ;  /* 0x00600000101879f3 */ /* 0x000fe80008700818 */
[----:B------:R-:W-:Y:S01]  /*19b0*/  QGMMA.64x32x32.F32.E4M3.E4M3 R40, gdesc[UR12], R40 ;  /* 0x006000000c2879f3 */ /* 0x000fe20008700828 */
[----:B------:R-:W-:Y:S01]  /*19c0*/  UMOV UR12, UR8 ;  /* 0x00000008000c7c82 */ /* 0x000fe20008000000 */
[----:B------:R-:W-:-:S02]  /*19d0*/  UMOV UR13, 0x40000040 ;  /* 0x40000040000d7882 */ /* 0x000fc40000000000 */
[----:B------:R-:W-:Y:S01]  /*19e0*/  QGMMA.64x32x32.F32.E4M3.E4M3 R24, gdesc[UR12], R24, gsb0 ;  /* 0x006000000c1879f3 */ /* 0x000fe20008000818 */
[----:B------:R-:W-:Y:S05]  /*19f0*/  @!P0 BRA `(.L_x_18) ;  /* 0x0000000000888947 */ /* 0x000fea0003800000 */
[----:B------:R-:W-:Y:S02]  /*1a00*/  WARPGROUP.DEPBAR.LE gsb0, 0x0 ;  /* 0x00008000000079c5 */ /* 0x000fe40000010000 */
[----:B------:R-:W-:-:S01]  /*1a10*/  FADD R83, RZ, R40 ;  /* 0x00000028ff537221 */ /* 0x000fc20000000000 */
[----:B------:R-:W-:Y:S01]  /*1a20*/  FADD R84, RZ, R41 ;  /* 0x00000029ff547221 */ /* 0x000fe20000000000 */
        /* <DEDUP_REMOVED lines=30> */
[----:B------:R-:W-:-:S06]  /*1c10*/  UMOV UR6, URZ ;  /* 0x0000003f00067c82 */ /* 0x000fcc0008000000 */
.L_x_18:
[----:B------:R-:W-:-:S04]  /*1c20*/  UIADD3 UR13, UR5, 0x1, URZ ;  /* 0x00000001050d7890 */ /* 0x000fc8000fffe03f */
[----:B------:R-:W-:-:S04]  /*1c30*/  UISETP.NE.AND UP0, UPT, UR13, 0x4, UPT ;  /* 0x000000040d00788c */ /* 0x000fc8000bf05270 */
[----:B------:R-:W-:Y:S02]  /*1c40*/  USEL UR8, URZ, 0x1, UP0 ;  /* 0x000000013f087887 */ /* 0x000fe40008000000 */
[----:B------:R-:W-:Y:S02]  /*1c50*/  USEL UR13, UR13, URZ, UP0 ;  /* 0x0000003f0d0d7287 */ /* 0x000fe40008000000 */
[----:B------:R-:W-:-:S06]  /*1c60*/  ULOP3.LUT UR8, UR4, UR8, URZ, 0x3c, !UPT ;  /* 0x0000000804087292 */ /* 0x000fcc000f8e3c3f */
[----:B------:R-:W-:Y:S01]  /*1c70*/  IMAD.U32 R9, RZ, RZ, UR8 ;  /* 0x00000008ff097e24 */ /* 0x000fe2000f8e00ff */
[----:B------:R-:W-:-:S06]  /*1c80*/  UMOV UR8, 0x1 ;  /* 0x0000000100087882 */ /* 0x000fcc0000000000 */
.L_x_13:
[----:B------:R-:W-:-:S04]  /*1c90*/  UISETP.LT.AND UP0, UPT, UR9, 0x1, UPT ;  /* 0x000000010900788c */ /* 0x000fc8000bf01270 */
[----:B------:R-:W-:-:S04]  /*1ca0*/  USEL UR12, UR9, 0x1, UP0 ;  /* 0x00000001090c7887 */ /* 0x000fc80008000000 */
[----:B------:R-:W-:-:S04]  /*1cb0*/  UIADD3 UR12, UR9, -UR12, URZ ;  /* 0x8000000c090c7290 */ /* 0x000fc8000fffe03f */
[----:B------:R-:W-:-:S06]  /*1cc0*/  UISETP.GE.AND UP0, UPT, UR12, 0x1, UPT ;  /* 0x000000010c00788c */ /* 0x000fcc000bf06270 */
[----:B------:R-:W-:-:S13]  /*1cd0*/  PLOP3.LUT P0, PT, PT, PT, UP0, 0x80, 0x0 ;  /* 0x000000000000781c */ /* 0x000fda0003f0f008 */
[----:B------:R-:W-:Y:S05]  /*1ce0*/  @!P0 BRA `(.L_x_19) ;  /* 0x0000000800848947 */ /* 0x000fea0003800000 */
[----:B01----:R-:W-:Y:S01]  /*1cf0*/  IMAD.U32 R6, RZ, RZ, UR12 ;  /* 0x0000000cff067e24 */ /* 0x003fe2000f8e00ff */
[----:B------:R-:W-:Y:S01]  /*1d00*/  UMOV UR12, UR5 ;  /* 0x00000005000c7c82 */ /* 0x000fe20008000000 */
[----:B------:R-:W-:-:S05]  /*1d10*/  ULDC UR15, c[0x0][0x50c] ;  /* 0x00014300000f7ab9 */ /* 0x000fca0000000800 */
.L_x_27:
[----:B------:R-:W-:-:S13]  /*1d20*/  ISETP.NE.AND P1, PT, R85, 0x3, PT ;  /* 0x000000035500780c */ /* 0x000fda0003f25270 */
[----:B01----:R-:W-:Y:S05]  /*1d30*/  @!P1 BRA `(.L_x_20) ;  /* 0x0000000000049947 */ /* 0x003fea0003800000 */
[----:B------:R-:W-:Y:S01]  /*1d40*/  BPT.TRAP 0x1 ;  /* 0x000000040000795c */ /* 0x000fe20000300000 */
.L_x_20:
[----:B------:R-:W0:Y:S01]  /*1d50*/  S2UR UR14, SR_CgaCtaId ;  /* 0x00000000000e79c3 */ /* 0x000e220000008800 */
[----:B------:R-:W-:Y:S01]  /*1d60*/  UMOV UR11, 0x400 ;  /* 0x00000400000b7882 */ /* 0x000fe20000000000 */
[----:B------:R-:W-:Y:S01]  /*1d70*/  SHF.L.U32 R7, R9, 0x1f, RZ ;  /* 0x0000001f09077819 */ /* 0x000fe200000006ff */
[----:B0-----:R-:W-:-:S04]  /*1d80*/  ULEA UR11, UR14, UR11, 0x18 ;  /* 0x0000000b0e0b7291 */ /* 0x001fc8000f8ec03f */
[----:B------:R-:W-:-:S09]  /*1d90*/  ULEA UR14, UR13, UR11, 0x3 ;  /* 0x0000000b0d0e7291 */ /* 0x000fd2000f8e183f */
[----:B------:R0:W1:Y:S01]  /*1da0*/  SYNCS.PHASECHK.TRANS64.TRYWAIT P0, [UR14], R7 ;  /* 0x00000007ff0075a7 */ /* 0x000062000800014e */
[----:B------:R-:W-:Y:S05]  /*1db0*/  @!P1 BRA `(.L_x_21) ;  /* 0x0000000000049947 */ /* 0x000fea0003800000 */
[----:B------:R-:W-:Y:S01]  /*1dc0*/  BPT.TRAP 0x1 ;  /* 0x000000040000795c */ /* 0x000fe20000300000 */
.L_x_21:
[----:B-1----:R-:W-:Y:S05]  /*1dd0*/  @P0 BRA `(.L_x_22) ;  /* 0x0000000000080947 */ /* 0x002fea0003800000 */
[----:B------:R-:W1:Y:S02]  /*1de0*/  SYNCS.PHASECHK.TRANS64.TRYWAIT P0, [UR14], R7 ;  /* 0x00000007ff0075a7 */ /* 0x000e64000800014e */
[----:B-1----:R-:W-:Y:S05]  /*1df0*/  @!P0 BRA `(.L_x_23) ;  /* 0x0000005000f08947 */ /* 0x002fea0003800000 */
.L_x_22:
[----:B------:R-:W-:Y:S01]  /*1e00*/  UIADD3 UR14, UR11, 0x30100, URZ ;  /* 0x000301000b0e7890 */ /* 0x000fe2000fffe03f */
[----:B------:R-:W-:Y:S01]  /*1e10*/  WARPGROUP.ARRIVE ;  /* 0x00000000000079c5 */ /* 0x000fe20000000000 */
[----:B------:R-:W-:Y:S02]  /*1e20*/  UISETP.NE.AND UP0, UPT, UR7, URZ, UPT ;  /* 0x0000003f0700728c */ /* 0x000fe4000bf05270 */
[----:B------:R-:W-:Y:S02]  /*1e30*/  USHF.R.U32.HI UR14, URZ, 0x4, UR14 ;  /* 0x000000043f0e7899 */ /* 0x000fe4000801160e */
[----:B------:R-:W-:Y:S02]  /*1e40*/  USEL UR8, UR8, URZ, !UP0 ;  /* 0x0000003f08087287 */ /* 0x000fe4000c000000 */
[----:B------:R-:W-:Y:S02]  /*1e50*/  ULOP3.LUT UR7, UR14, 0x3fff, URZ, 0xc0, !UPT ;  /* 0x00003fff0e077892 */ /* 0x000fe4000f8ec03f */
[----:B------:R-:W-:-:S02]  /*1e60*/  ULOP3.LUT UR14, UR10, 0x10000, URZ, 0xfc, !UPT ;  /* 0x000100000a0e7892 */ /* 0x000fc4000f8efc3f */
[----:B------:R-:W-:Y:S02]  /*1e70*/  ULOP3.LUT UR7, UR7, 0x10000, URZ, 0xfc, !UPT ;  /* 0x0001000007077892 */ /* 0x000fe4000f8efc3f */
[----:B------:R-:W-:Y:S02]  /*1e80*/  UISETP.NE.U32.AND UP0, UPT, UR8, URZ, UPT ;  /* 0x0000003f0800728c */ /* 0x000fe4000bf05070 */
[----:B------:R-:W-:Y:S02]  /*1e90*/  UIMAD UR14, UR13, 0xc00, UR14 ;  /* 0x00000c000d0e78a4 */ /* 0x000fe4000f8e020e */
[----:B------:R-:W-:Y:S02]  /*1ea0*/  ULEA UR8, UR13, UR7, 0x9 ;  /* 0x000000070d087291 */ /* 0x000fe4000f8e483f */
[----:B------:R-:W-:Y:S01]  /*1eb0*/  UIADD3 UR7, UR14, 0x400, URZ ;  /* 0x000004000e077890 */ /* 0x000fe2000fffe03f */
[----:B------:R-:W-:Y:S02]  /*1ec0*/  UMOV UR17, 0x40000040 ;  /* 0x4000004000117882 */ /* 0x000fe40000000000 */
[----:B------:R-:W-:Y:S01]  /*1ed0*/  UMOV UR16, UR14 ;  /* 0x0000000e00107c82 */ /* 0x000fe20008000000 */
[----:B------:R-:W-:Y:S01]  /*1ee0*/  UMOV UR19, 0x40000040 ;  /* 0x4000004000137882 */ /* 0x000fe20000000000 */
[----:B------:R-:W-:Y:S01]  /*1ef0*/  UMOV UR18, UR8 ;  /* 0x0000000800127c82 */ /* 0x000fe20008000000 */
[----:B------:R-:W-:Y:S01]  /*1f00*/  UIADD3 UR6, UR6, 0x8, URZ ;  /* 0x0000000806067890 */ /* 0x000fe2000fffe03f */
[----:B------:R-:W-:Y:S01]  /*1f10*/  QGMMA.64x32x32.F32.E4M3.E4M3 R40, gdesc[UR16], R40, UP0 ;  /* 0x00600000102879f3 */ /* 0x000fe2000bf00828 */
[----:B------:R-:W-:Y:S01]  /*1f20*/  UMOV UR16, UR7 ;  /* 0x0000000700107c82 */ /* 0x000fe20008000000 */
[----:B------:R-:W-:Y:S01]  /*1f30*/  UMOV UR17, 0x40000040 ;  /* 0x4000004000117882 */ /* 0x000fe20000000000 */
[----:B------:R-:W-:Y:S01]  /*1f40*/  UIADD3 UR7, UR14, 0x402, URZ ;  /* 0x000004020e077890 */ /* 0x000fe2000fffe03f */
[----:B------:R-:W-:Y:S01]  /*1f50*/  QGMMA.64x32x32.F32.E4M3.E4M3 R24, gdesc[UR16], R24, UP0 ;  /* 0x00600000101879f3 */ /* 0x000fe2000bf00818 */
[----:B------:R-:W-:-:S02]  /*1f60*/  UIADD3 UR16, UR14, 0x2, URZ ;  /* 0x000000020e107890 */ /* 0x000fc4000fffe03f */
[----:B------:R-:W-:Y:S01]  /*1f70*/  UIADD3 UR18, UR8, 0x2, URZ ;  /* 0x0000000208127890 */ /* 0x000fe2000fffe03f */
[----:B------:R-:W-:Y:S01]  /*1f80*/  UMOV UR17, 0x40000040 ;  /* 0x4000004000117882 */ /* 0x000fe20000000000 */
[----:B------:R-:W-:Y:S01]  /*1f90*/  UMOV UR19, 0x40000040 ;  /* 0x4000004000137882 */ /* 0x000fe20000000000 */
[----:B------:R-:W-:-:S06]  /*1fa0*/  UISETP.NE.AND UP0, UPT, UR6, UR15, UPT ;  /* 0x0000000f0600728c */ /* 0x000fcc000bf05270 */
        /* <DEDUP_REMOVED lines=48> */
[----:B------:R-:W-:Y:S01]  /*22b0*/  USEL UR7, URZ, 0x1, UP0 ;  /* 0x000000013f077887 */ /* 0x000fe20008000000 */
[----:B------:R-:W-:Y:S01]  /*22c0*/  QGMMA.64x32x32.F32.E4M3.E4M3 R24, gdesc[UR16], R24 ;  /* 0x00600000101879f3 */ /* 0x000fe20008700818 */
[----:B------:R-:W-:Y:S02]  /*22d0*/  UIADD3 UR16, UR14, 0x606, URZ ;  /* 0x000006060e107890 */ /* 0x000fe4000fffe03f */
[----:B------:R-:W-:Y:S02]  /*22e0*/  UIADD3 UR18, UR8, 0x106, URZ ;  /* 0x0000010608127890 */ /* 0x000fe4000fffe03f */
[----:B------:R-:W-:Y:S01]  /*22f0*/  UIADD3 UR14, UR14, 0xa06, URZ ;  /* 0x00000a060e0e7890 */ /* 0x000fe2000fffe03f */
[----:B------:R-:W-:Y:S01]  /*2300*/  ISETP.NE.AND P0, PT, RZ, UR7, PT ;  /* 0x00000007ff007c0c */ /* 0x000fe2000bf05270 */
[----:B------:R-:W-:Y:S01]  /*2310*/  UMOV UR17, 0x40000040 ;  /* 0x4000004000117882 */ /* 0x000fe20000000000 */
[----:B------:R-:W-:-:S04]  /*2320*/  UMOV UR19, 0x40000040 ;  /* 0x4000004000137882 */ /* 0x000fc80000000000 */
[----:B------:R-:W-:Y:S01]  /*2330*/  QGMMA.64x32x32.F32.E4M3.E4M3 R40, gdesc[UR16], R40 ;  /* 0x00600000102879f3 */ /* 0x000fe20008700828 */
[----:B------:R-:W-:Y:S01]  /*2340*/  UMOV UR16, UR14 ;  /* 0x0000000e00107c82 */ /* 0x000fe20008000000 */
[----:B------:R-:W-:Y:S02]  /*2350*/  UMOV UR17, 0x40000040 ;  /* 0x4000004000117882 */ /* 0x000fe40000000000 */
[----:B------:R-:W-:Y:S03]  /*2360*/  QGMMA.64x32x32.F32.E4M3.E4M3 R24, gdesc[UR16], R24, gsb0 ;  /* 0x00600000101879f3 */ /* 0x000fe60008000818 */
[----:B------:R-:W-:Y:S02]  /*2370*/  WARPGROUP.DEPBAR.LE gsb0, 0x1 ;  /* 0x00008000000079c5 */ /* 0x000fe40000010100 */
[----:B------:R-:W-:Y:S05]  /*2380*/  @!P0 BRA `(.L_x_24) ;  /* 0x0000000000888947 */ /* 0x000fea0003800000 */
[----:B------:R-:W-:Y:S02]  /*2390*/  WARPGROUP.DEPBAR.LE gsb0, 0x0 ;  /* 0x00008000000079c5 */ /* 0x000fe40000010000 */
[----:B------:R-:W-:-:S01]  /*23a0*/  FADD R83, R40, R83 ;  /* 0x0000005328537221 */ /* 0x000fc20000000000 */
[----:B------:R-:W-:Y:S01]  /*23b0*/  FADD R84, R41, R84 ;  /* 0x0000005429547221 */ /* 0x000fe20000000000 */
        /* <DEDUP_REMOVED lines=30> */
[----:B------:R-:W-:-:S06]  /*25a0*/  UMOV UR6, URZ ;  /* 0x0000003f00067c82 */ /* 0x000fcc0008000000 */
.L_x_24:
[----:B------:R-:W-:Y:S05]  /*25b0*/  @!P1 BRA `(.L_x_25) ;  /* 0x0000000000049947 */ /* 0x000fea0003800000 */
[----:B------:R-:W-:Y:S01]  /*25c0*/  BPT.TRAP 0x1 ;  /* 0x000000040000795c */ /* 0x000fe20000300000 */
.L_x_25:
[----:B------:R-:W-:Y:S01]  /*25d0*/  ULEA UR8, UR12, UR11, 0x3 ;  /* 0x0000000b0c087291 */ /* 0x000fe2000f8e183f */
[----:B------:R-:W-:-:S03]  /*25e0*/  ISETP.GT.U32.AND P0, PT, R4, 0x1, PT ;  /* 0x000000010400780c */ /* 0x000fc60003f04070 */
[----:B------:R-:W-:-:S04]  /*25f0*/  UIADD3 UR8, UR8, 0x20, URZ ;  /* 0x0000002008087890 */ /* 0x000fc8000fffe03f */
[----:B------:R-:W-:-:S09]  /*2600*/  UPRMT UR8, URZ, 0x654, UR8 ;  /* 0x000006543f087896 */ /* 0x000fd20008000008 */
[----:B------:R-:W-:Y:S01]  /*2610*/  SYNCS.ARRIVE.TRANS64.RED.A1T0 RZ, [UR8], RZ ;  /* 0x000000ffffff79a7 */ /* 0x000fe20008100408 */
[----:B------:R-:W-:Y:S05]  /*2620*/  @P0 BRA `(.L_x_26) ;  /* 0x0000000000040947 */ /* 0x000fea0003800000 */
[----:B------:R-:W-:Y:S01]  /*2630*/  BPT.TRAP 0x1 ;  /* 0x000000040000795c */ /* 0x000fe20000300000 */
.L_x_26:
[----:B------:R-:W-:Y:S01]  /*2640*/  UIADD3 UR13, UR13, 0x1, URZ ;  /* 0x000000010d0d7890 */ /* 0x000fe2000fffe03f */
[C---:B------:R-:W-:Y:S01]  /*2650*/  ISETP.GT.AND P0, PT, R6.reuse, 0x1, PT ;  /* 0x000000010600780c */ /* 0x040fe20003f04270 */
[----:B------:R-:W-:Y:S01]  /*2660*/  UIADD3 UR12, UR12, 0x1, URZ ;  /* 0x000000010c0c7890 */ /* 0x000fe2000fffe03f */
[----:B------:R-:W-:Y:S01]  /*2670*/  VIADD R6, R6, 0xffffffff ;  /* 0xffffffff06067836 */ /* 0x000fe20000000000 */
[----:B------:R-:W-:Y:S02]  /*2680*/  UISETP.NE.AND UP0, UPT, UR13, 0x4, UPT ;  /* 0x000000040d00788c */ /* 0x000fe4000bf05270 */
[----:B------:R-:W-:Y:S02]  /*2690*/  UISETP.NE.AND UP1, UPT, UR12, 0x4, UPT ;  /* 0x000000040c00788c */ /* 0x000fe4000bf25270 */
[----:B------:R-:W-:Y:S02]  /*26a0*/  USEL UR8, URZ, 0x1, UP0 ;  /* 0x000000013f087887 */ /* 0x000fe40008000000 */
[----:B------:R-:W-:-:S02]  /*26b0*/  USEL UR13, UR13, URZ, UP0 ;  /* 0x0000003f0d0d7287 */ /* 0x000fc40008000000 */
[----:B------:R-:W-:Y:S02]  /*26c0*/  USEL UR12, UR12, URZ, UP1 ;  /* 0x0000003f0c0c7287 */ /* 0x000fe40008800000 */
[----:B------:R-:W-:Y:S01]  /*26d0*/  LOP3.LUT R9, R9, UR8, RZ, 0x3c, !PT ;  /* 0x0000000809097c12 */ /* 0x000fe2000f8e3cff */
[----:B------:R-:W-:Y:S01]  /*26e0*/  UMOV UR8, 0x1 ;  /* 0x0000000100087882 */ /* 0x000fe20000000000 */
[----:B------:R-:W-:Y:S08]  /*26f0*/  @P0 BRA `(.L_x_27) ;  /* 0xfffffff400880947 */ /* 0x000ff0000383ffff */
.L_x_19:
[----:B------:R-:W-:Y:S01]  /*2700*/  UISETP.NE.AND UP0, UPT, UR6, URZ, UPT ;  /* 0x0000003f0600728c */ /* 0x000fe2000bf05270 */
[----:B01----:R-:W0:Y:S03]  /*2710*/  LDC R6, c[0x0][0x28c] ;  /* 0x0000a300ff067b82 */ /* 0x003e260000000800 */
[----:B------:R-:W-:-:S06]  /*2720*/  USEL UR6, URZ, 0x1, !UP0 ;  /* 0x000000013f067887 */ /* 0x000fcc000c000000 */
[----:B------:R-:W-:Y:S02]  /*2730*/  ISETP.NE.AND P0, PT, RZ, UR6, PT ;  /* 0x00000006ff007c0c */ /* 0x000fe4000bf05270 */
[----:B0-----:R-:W-:-:S11]  /*2740*/  ISETP.GE.AND P1, PT, R6, 0x1, PT ;  /* 0x000000010600780c */ /* 0x001fd60003f26270 */
[----:B------:R-:W-:Y:S05]  /*2750*/  @!P0 BRA `(.L_x_28) ;  /* 0x0000000000848947 */ /* 0x000fea0003800000 */
[----:B------:R-:W-:Y:S02]  /*2760*/  WARPGROUP.DEPBAR.LE gsb0, 0x0 ;  /* 0x00008000000079c5 */ /* 0x000fe40000010000 */
[----:B------:R-:W-:Y:S01]  /*2770*/  FADD R83, R40, R83 ;  /* 0x0000005328537221 */ /* 0x000fe20000000000 */
        /* <DEDUP_REMOVED lines=30> */
[----:B------:R-:W-:-:S07]  /*2960*/  FADD R22, R22, R39 ;  /* 0x0000002716167221 */ /* 0x000fce0000000000 */
.L_x_28:
[----:B------:R-:W-:Y:S02]  /*2970*/  WARPGROUP.DEPBAR.LE gsb0, 0x0 ;  /* 0x00008000000079c5 */ /* 0x000fe40000010000 */
[----:B------:R-:W-:Y:S05]  /*2980*/  @!P1 BRA `(.L_x_29) ;  /* 0x0000000000389947 */ /* 0x000fea0003800000 */
[----:B------:R-:W-:-:S13]  /*2990*/  ISETP.NE.AND P0, PT, R85, 0x3, PT ;  /* 0x000000035500780c */ /* 0x000fda0003f05270 */
[----:B------:R-:W-:Y:S05]  /*29a0*/  @!P0 BRA `(.L_x_30) ;  /* 0x0000000000048947 */ /* 0x000fea0003800000 */
[----:B------:R-:W-:Y:S01]  /*29b0*/  BPT.TRAP 0x1 ;  /* 0x000000040000795c */ /* 0x000fe20000300000 */
.L_x_30:
[----:B------:R-:W-:Y:S01]  /*29c0*/  UISETP.LT.AND UP0, UPT, UR9, 0x1, UPT ;  /* 0x000000010900788c */ /* 0x000fe2000bf01270 */
[----:B------:R-:W-:-:S03]  /*29d0*/  ISETP.GT.U32.AND P0, PT, R4, 0x1, PT ;  /* 0x000000010400780c */ /* 0x000fc60003f04070 */
[----:B------:R-:W-:-:S04]  /*29e0*/  USEL UR6, UR9, 0x1, UP0 ;  /* 0x0000000109067887 */ /* 0x000fc80008000000 */
[----:B------:R-:W-:-:S04]  /*29f0*/  UIADD3 UR6, UR5, UR9, -UR6 ;  /* 0x0000000905067290 */ /* 0x000fc8000fffe806 */
[----:B------:R-:W-:-:S04]  /*2a00*/  USHF.L.U32 UR6, UR6, 0x3, URZ ;  /* 0x0000000306067899 */ /* 0x000fc8000800063f */
[----:B------:R-:W-:-:S04]  /*2a10*/  ULOP3.LUT UR6, UR6, 0x18, URZ, 0xc0, !UPT ;  /* 0x0000001806067892 */ /* 0x000fc8000f8ec03f */
[----:B------:R-:W-:-:S04]  /*2a20*/  UIADD3 UR6, UR11, 0x20, UR6 ;  /* 0x000000200b067890 */ /* 0x000fc8000fffe006 */
[----:B------:R-:W-:-:S09]  /*2a30*/  UPRMT UR6, URZ, 0x654, UR6 ;  /* 0x000006543f067896 */ /* 0x000fd20008000006 */
[----:B------:R-:W-:Y:S01]  /*2a40*/  SYNCS.ARRIVE.TRANS64.RED.A1T0 RZ, [UR6], RZ ;  /* 0x000000ffffff79a7 */ /* 0x000fe20008100406 */
[----:B------:R-:W-:Y:S05]  /*2a50*/  @P0 BRA `(.L_x_29) ;  /* 0x0000000000040947 */ /* 0x000fea0003800000 */
[----:B------:R-:W-:Y:S01]  /*2a60*/  BPT.TRAP 0x1 ;  /* 0x000000040000795c */ /* 0x000fe20000300000 */
.L_x_29:
[----:B------:R-:W0:Y:S01]  /*2a70*/  LDC R14, c[0x0][0x288] ;  /* 0x0000a200ff0e7b82 */ /* 0x000e220000000800 */
[----:B------:R-:W-:Y:S01]  /*2a80*/  IMAD.SHL.U32 R27, R12, 0x20, RZ ;  /* 0x000000200c1b7824 */ /* 0x000fe200078e00ff */
[--C-:B------:R-:W-:Y:S01]  /*2a90*/  SHF.R.U32.HI R6, RZ, 0x7, R2.reuse ;  /* 0x00000007ff067819 */ /* 0x100fe20000011602 */
[----:B------:R-:W-:Y:S01]  /*2aa0*/  IMAD R28, R13, 0xc0, RZ ;  /* 0x000000c00d1c7824 */ /* 0x000fe200078e02ff */
[----:B------:R-:W-:Y:S01]  /*2ab0*/  SHF.R.U32.HI R7, RZ, 0x2, R2 ;  /* 0x00000002ff077819 */ /* 0x000fe20000011602 */
[----:B------:R-:W-:Y:S01]  /*2ac0*/  ULDC UR6, c[0x0][0x284] ;  /* 0x0000a10000067ab9 */ /* 0x000fe20000000800 */
[C---:B------:R-:W-:Y:S01]  /*2ad0*/  LOP3.LUT R8, R2.reuse, 0x60, RZ, 0xc0, !PT ;  /* 0x0000006002087812 */ /* 0x040fe200078ec0ff */
[----:B------:R-:W-:Y:S01]  /*2ae0*/  IMAD.SHL.U32 R18, R2, 0x2, RZ ;  /* 0x0000000202127824 */ /* 0x000fe200078e00ff */
[----:B------:R-:W-:Y:S01]  /*2af0*/  LOP3.LUT R6, R6, 0x1, RZ, 0xc0, !PT ;  /* 0x0000000106067812 */ /* 0x000fe200078ec0ff */
[----:B------:R-:W-:Y:S01]  /*2b00*/  IMAD.MOV.U32 R17, RZ, RZ, RZ ;  /* 0x000000ffff117224 */ /* 0x000fe200078e00ff */
[----:B------:R-:W-:Y:S01]  /*2b10*/  LOP3.LUT R7, R7, 0x7, RZ, 0xc0, !PT ;  /* 0x0000000707077812 */ /* 0x000fe200078ec0ff */
[----:B------:R-:W-:Y:S01]  /*2b20*/  IMAD.MOV.U32 R26, RZ, RZ, -0x1 ;  /* 0xffffffffff1a7424 */ /* 0x000fe200078e00ff */
[----:B------:R-:W-:Y:S01]  /*2b30*/  SHF.R.U32.HI R8, RZ, 0x1, R8 ;  /* 0x00000001ff087819 */ /* 0x000fe20000011608 */
[----:B------:R-:W-:Y:S01]  /*2b40*/  IMAD.SHL.U32 R16, R6, 0x40, RZ ;  /* 0x0000004006107824 */ /* 0x000fe200078e00ff */
[----:B------:R-:W-:-:S02]  /*2b50*/  LOP3.LUT R9, R2, 0x3, RZ, 0xc0, !PT ;  /* 0x0000000302097812 */ /* 0x000fc400078ec0ff */
[-CC-:B------:R-:W-:Y:S02]  /*2b60*/  IADD3 R15, RZ, -R8.reuse, -R7.reuse ;  /* 0x80000008ff0f7210 */ /* 0x180fe40007ffe807 */
[----:B------:R-:W-:Y:S02]  /*2b70*/  LOP3.LUT R7, R16, 0x40, R7, 0xe2, !PT ;  /* 0x0000004010077812 */ /* 0x000fe400078ee207 */
[----:B------:R-:W-:Y:S01]  /*2b80*/  LOP3.LUT R18, R27, 0x6, R18, 0xf8, !PT ;  /* 0x000000061b127812 */ /* 0x000fe200078ef812 */
[----:B------:R-:W-:Y:S01]  /*2b90*/  IMAD R15, R6, -0x40, R15 ;  /* 0xffffffc0060f7824 */ /* 0x000fe200078e020f */
[----:B------:R-:W-:Y:S02]  /*2ba0*/  LOP3.LUT R16, R7, R8, RZ, 0xfc, !PT ;  /* 0x0000000807107212 */ /* 0x000fe400078efcff */
[----:B0-----:R-:W-:Y:S01]  /*2bb0*/  ISETP.GE.AND P0, PT, R27, R14, PT ;  /* 0x0000000e1b00720c */ /* 0x001fe20003f06270 */
[----:B------:R-:W-:Y:S02]  /*2bc0*/  IMAD R6, R9, -0x2, R14 ;  /* 0xfffffffe09067824 */ /* 0x000fe400078e020e */
[----:B------:R-:W-:Y:S01]  /*2bd0*/  IMAD.WIDE R16, R13, 0xc0, R16 ;  /* 0x000000c00d107825 */ /* 0x000fe200078e0210 */
[----:B------:R-:W-:-:S02]  /*2be0*/  ISETP.GE.OR P0, PT, R28, UR6, P0 ;  /* 0x000000061c007c0c */ /* 0x000fc40008706670 */
[----:B------:R-:W-:Y:S01]  /*2bf0*/  IADD3 R28, -R28, UR6, R15 ;  /* 0x000000061c1c7c10 */ /* 0x000fe2000fffe10f */
[----:B------:R-:W-:-:S10]  /*2c00*/  IMAD.IADD R27, R6, 0x1, -R27 ;  /* 0x00000001061b7824 */ /* 0x000fd400078e0a1b */
[----:B------:R-:W-:Y:S05]  /*2c10*/  @P0 BRA `(.L_x_31) ;  /* 0x0000002400a00947 */ /* 0x000fea0003800000 */
[----:B------:R-:W0:Y:S01]  /*2c20*/  LDC.64 R24, c[0x0][0x5c8] ;  /* 0x00017200ff187b82 */ /* 0x000e220000000a00 */
[----:B------:R-:W-:Y:S01]  /*2c30*/  SHF.R.S32.HI R29, RZ, 0x1f, R21 ;  /* 0x0000001fff1d7819 */ /* 0x000fe20000011415 */
[----:B------:R-:W-:Y:S01]  /*2c40*/  ULDC.64 UR6, c[0x0][0x5d0] ;  /* 0x0001740000067ab9 */ /* 0x000fe20000000a00 */
[----:B------:R-:W-:Y:S01]  /*2c50*/  SHF.R.S32.HI R19, RZ, 0x1f, R18 ;  /* 0x0000001fff137819 */ /* 0x000fe20000011412 */
[----:B------:R-:W-:Y:S02]  /*2c60*/  BSSY B0, `(.L_x_31) ;  /* 0x0000263000007945 */ /* 0x000fe40003800000 */
[----:B------:R-:W-:-:S04]  /*2c70*/  IMAD R6, R29, UR6, RZ ;  /* 0x000000061d067c24 */ /* 0x000fc8000f8e02ff */
[C---:B------:R-:W-:Y:S02]  /*2c80*/  IMAD R9, R21.reuse, UR7, R6 ;  /* 0x0000000715097c24 */ /* 0x040fe4000f8e0206 */
[----:B------:R-:W-:Y:S01]  /*2c90*/  IMAD.WIDE.U32 R6, R21, UR6, R18 ;  /* 0x0000000615067c25 */ /* 0x000fe2000f8e0012 */
[----:B------:R-:W-:-:S03]  /*2ca0*/  ULDC.64 UR6, c[0x0][0x5c0] ;  /* 0x0001700000067ab9 */ /* 0x000fc60000000a00 */
[----:B------:R-:W-:Y:S02]  /*2cb0*/  IMAD.IADD R7, R7, 0x1, R9 ;  /* 0x0000000107077824 */ /* 0x000fe400078e0209 */
[-C--:B0-----:R-:W-:Y:S01]  /*2cc0*/  IMAD R8, R17, R24.reuse, RZ ;  /* 0x0000001811087224 */ /* 0x081fe200078e02ff */
[----:B------:R-:W-:Y:S01]  /*2cd0*/  SHF.L.U64.HI R20, R24, 0x3, R25 ;  /* 0x0000000318147819 */ /* 0x000fe20000010219 */
[----:B------:R-:W-:-:S04]  /*2ce0*/  IMAD.WIDE.U32 R12, R16, R24, R6 ;  /* 0x00000018100c7225 */ /* 0x000fc800078e0006 */
[----:B------:R-:W-:Y:S01]  /*2cf0*/  IMAD R15, R16, R25, R8 ;  /* 0x00000019100f7224 */ /* 0x000fe200078e0208 */
[----:B------:R-:W-:Y:S01]  /*2d00*/  IADD3 R14, P2, R12, UR6, RZ ;  /* 0x000000060c0e7c10 */ /* 0x000fe2000ff5e0ff */
[C---:B------:R-:W-:Y:S01]  /*2d10*/  IMAD.SHL.U32 R9, R24.reuse, 0x8, RZ ;  /* 0x0000000818097824 */ /* 0x040fe200078e00ff */
[----:B------:R-:W-:Y:S01]  /*2d20*/  LEA R6, P3, R24, R12, 0x7 ;  /* 0x0000000c18067211 */ /* 0x000fe200078638ff */
[----:B------:R-:W-:-:S03]  /*2d30*/  IMAD.IADD R13, R13, 0x1, R15 ;  /* 0x000000010d0d7824 */ /* 0x000fc600078e020f */
[----:B------:R-:W-:Y:S02]  /*2d40*/  IADD3 R12, P1, P0, R12, UR6, R9 ;  /* 0x000000060c0c7c10 */ /* 0x000fe4000f83e009 */
[----:B------:R-:W-:Y:S02]  /*2d50*/  IADD3.X R15, R13, UR7, RZ, P2, !PT ;  /* 0x000000070d0f7c10 */ /* 0x000fe400097fe4ff */
[----:B----45:R-:W-:Y:S02]  /*2d60*/  FSETP.NEU.AND P2, PT, R10, RZ, PT ;  /* 0x000000ff0a00720b */ /* 0x030fe40003f4d000 */
[----:B------:R-:W-:Y:S02]  /*2d70*/  LEA.HI.X R7, R24, R13, R25, 0x7, P3 ;  /* 0x0000000d18077211 */ /* 0x000fe400018f3c19 */
[C---:B------:R-:W-:Y:S02]  /*2d80*/  IADD3 R8, P3, R6.reuse, UR6, RZ ;  /* 0x0000000606087c10 */ /* 0x040fe4000ff7e0ff */
[----:B------:R-:W-:-:S02]  /*2d90*/  IADD3 R6, P5, P6, R6, UR6, R9 ;  /* 0x0000000606067c10 */ /* 0x000fc4000febe009 */
[----:B------:R-:W-:Y:S02]  /*2da0*/  IADD3.X R9, R7, UR7, RZ, P3, !PT ;  /* 0x0000000707097c10 */ /* 0x000fe40009ffe4ff */
[--C-:B------:R-:W-:Y:S02]  /*2db0*/  IADD3.X R13, R13, UR7, R20.reuse, P1, P0 ;  /* 0x000000070d0d7c10 */ /* 0x100fe40008fe0414 */
[----:B------:R-:W-:Y:S01]  /*2dc0*/  IADD3.X R7, R7, UR7, R20, P5, P6 ;  /* 0x0000000707077c10 */ /* 0x000fe2000afec414 */
[----:B------:R-:W-:Y:S06]  /*2dd0*/  @!P2 BRA `(.L_x_32) ;  /* 0x0000001c001ca947 */ /* 0x000fec0003800000 */
[----:B------:R-:W-:Y:S01]  /*2de0*/  ULDC.64 UR6, c[0x0][0x5b8] ;  /* 0x00016e0000067ab9 */ /* 0x000fe20000000a00 */
[----:B------:R-:W-:Y:S01]  /*2df0*/  ISETP.GE.AND P0, PT, R28, 0x1, PT ;  /* 0x000000011c00780c */ /* 0x000fe20003f06270 */
[----:B------:R-:W-:Y:S01]  /*2e00*/  IMAD R20, R29, UR6, RZ ;  /* 0x000000061d147c24 */ /* 0x000fe2000f8e02ff */
[----:B------:R-:W-:Y:S01]  /*2e10*/  ULDC.64 UR10, c[0x0][0x5a8] ;  /* 0x00016a00000a7ab9 */ /* 0x000fe20000000a00 */
[----:B------:R-:W-:Y:S01]  /*2e20*/  IMAD.WIDE.U32 R18, R21, UR6, R18 ;  /* 0x0000000615127c25 */ /* 0x000fe2000f8e0012 */
[----:B------:R-:W-:Y:S01]  /*2e30*/  ISETP.LT.OR P3, PT, R27, 0x1, !P0 ;  /* 0x000000011b00780c */ /* 0x000fe20004761670 */
[----:B------:R-:W-:Y:S01]  /*2e40*/  BSSY B1, `(.L_x_33) ;  /* 0x000000c000017945 */ /* 0x000fe20003800000 */
[----:B------:R-:W-:Y:S01]  /*2e50*/  PRMT R24, RZ, 0x7610, R24 ;  /* 0x00007610ff187816 */ /* 0x000fe20000000018 */
[----:B------:R-:W-:Y:S01]  /*2e60*/  IMAD R21, R21, UR7, R20 ;  /* 0x0000000715157c24 */ /* 0x000fe2000f8e0214 */
[----:B------:R-:W-:Y:S02]  /*2e70*/  ULDC.64 UR6, c[0x0][0x5b0] ;  /* 0x00016c0000067ab9 */ /* 0x000fe40000000a00 */
[----:B------:R-:W-:-:S02]  /*2e80*/  IMAD R25, R17, UR6, RZ ;  /* 0x0000000611197c24 */ /* 0x000fc4000f8e02ff */
[----:B------:R-:W-:Y:S02]  /*2e90*/  IMAD.IADD R19, R19, 0x1, R21 ;  /* 0x0000000113137824 */ /* 0x000fe400078e0215 */
[C---:B------:R-:W-:Y:S02]  /*2ea0*/  IMAD R25, R16.reuse, UR7, R25 ;  /* 0x0000000710197c24 */ /* 0x040fe4000f8e0219 */
[----:B------:R-:W-:-:S03]  /*2eb0*/  IMAD.WIDE.U32 R20, R16, UR6, R18 ;  /* 0x0000000610147c25 */ /* 0x000fc6000f8e0012 */
[----:B------:R-:W-:-:S04]  /*2ec0*/  IADD3 R20, P1, R20, UR10, RZ ;  /* 0x0000000a14147c10 */ /* 0x000fc8000ff3e0ff */
[----:B------:R-:W-:Y:S01]  /*2ed0*/  IADD3.X R21, R21, UR11, R25, P1, !PT ;  /* 0x0000000b15157c10 */ /* 0x000fe20008ffe419 */
[----:B------:R-:W-:Y:S08]  /*2ee0*/  @P3 BRA `(.L_x_34) ;  /* 0x0000000000043947 */ /* 0x000ff00003800000 */
[----:B------:R0:W5:Y:S02]  /*2ef0*/  LDG.E.U8 R24, desc[UR20][R20.64] ;  /* 0x0000001414187981 */ /* 0x000164000c1e1100 */
.L_x_34:
[----:B------:R-:W-:Y:S05]  /*2f00*/  BSYNC B1 ;  /* 0x0000000000017941 */ /* 0x000fea0003800000 */
.L_x_33:
[----:B-----5:R-:W-:Y:S01]  /*2f10*/  LOP3.LUT R24, R24, 0xff, RZ, 0xc0, !PT ;  /* 0x000000ff18187812 */ /* 0x020fe200078ec0ff */
[----:B------:R-:W-:Y:S01]  /*2f20*/  BSSY B1, `(.L_x_35) ;  /* 0x000000b000017945 */ /* 0x000fe20003800000 */
[----:B------:R-:W-:Y:S02]  /*2f30*/  ISETP.LT.OR P2, PT, R27, 0x2, !P0 ;  /* 0x000000021b00780c */ /* 0x000fe40004741670 */
[----:B------:R-:W-:-:S05]  /*2f40*/  F2FP.F16.E4M3.UNPACK_B R24, R24 ;  /* 0x00000018ff18723e */ /* 0x000fca00020006ff */
[----:B------:R-:W-:-:S05]  /*2f50*/  HADD2.F32 R25, -RZ, R24.H0_H0 ;  /* 0x20000018ff197230 */ /* 0x000fca0000004100 */
[----:B------:R-:W-:-:S04]  /*2f60*/  FMUL R24, R25, R10 ;  /* 0x0000000a19187220 */ /* 0x000fc80000400000 */
[----:B--2---:R-:W-:-:S05]  /*2f70*/  FFMA R24, R83, R3, R24 ;  /* 0x0000000353187223 */ /* 0x004fca0000000018 */
[----:B------:R-:W-:Y:S02]  /*2f80*/  F2FP.SATFINITE.E4M3.F32.PACK_AB_MERGE_C R25, RZ, R24, RZ ;  /* 0x00000018ff19723e */ /* 0x000fe400048070ff */
[----:B------:R-:W-:-:S03]  /*2f90*/  PRMT R24, RZ, 0x7610, R24 ;  /* 0x00007610ff187816 */ /* 0x000fc60000000018 */
[----:B------:R1:W-:Y:S01]  /*2fa0*/  @!P3 STG.E.U8 desc[UR20][R14.64], R25 ;  /* 0x000000190e00b986 */ /* 0x0003e2000c101114 */
[----:B------:R-:W-:Y:S05]  /*2fb0*/  @P2 BRA `(.L_x_36) ;  /* 0x0000000000042947 */ /* 0x000fea0003800000 */
[----:B------:R2:W5:Y:S02]  /*2fc0*/  LDG.E.U8 R24, desc[UR20][R20.64+0x1] ;  /* 0x0000011414187981 */ /* 0x000564000c1e1100 */
.L_x_36:
[----:B------:R-:W-:Y:S05]  /*2fd0*/  BSYNC B1 ;  /* 0x0000000000017941 */ /* 0x000fea0003800000 */
.L_x_35:
[----:B-----5:R-:W-:Y:S01]  /*2fe0*/  LOP3.LUT R24, R24, 0xff, RZ, 0xc0, !PT ;  /* 0x000000ff18187812 */ /* 0x020fe200078ec0ff */
[----:B------:R-:W-:Y:S01]  /*2ff0*/  BSSY B1, `(.L_x_37) ;  /* 0x0000013000017945 */ /* 0x000fe20003800000 */
[----:B------:R-:W-:Y:S02]  /*3000*/  IADD3 R31, P1, R16, 0x8, RZ ;  /* 0x00000008101f7810 */ /* 0x000fe40007f3e0ff */
[----:B------:R-:W-:-:S05]  /*3010*/  F2FP.F16.E4M3.UNPACK_B R24, R24 ;  /* 0x00000018ff18723e */ /* 0x000fca00020006ff */
[----:B-1----:R-:W-:Y:S02]  /*3020*/  HADD2.F32 R25, -RZ, R24.H0_H0 ;  /* 0x20000018ff197230 */ /* 0x002fe40000004100 */
[----:B------:R-:W-:Y:S01]  /*3030*/  IMAD.X R24, RZ, RZ, R17, P1 ;  /* 0x000000ffff187224 */ /* 0x000fe200008e0611 */
[----:B------:R-:W-:Y:S02]  /*3040*/  ISETP.GE.AND P1, PT, R28, 0x9, PT ;  /* 0x000000091c00780c */ /* 0x000fe40003f26270 */
[----:B------:R-:W-:Y:S01]  /*3050*/  FMUL R29, R25, R10 ;  /* 0x0000000a191d7220 */ /* 0x000fe20000400000 */
[----:B------:R-:W-:Y:S01]  /*3060*/  IMAD R30, R24, UR6, RZ ;  /* 0x00000006181e7c24 */ /* 0x000fe2000f8e02ff */
[----:B------:R-:W-:Y:S01]  /*3070*/  ISETP.LT.OR P5, PT, R27, 0x1, !P1 ;  /* 0x000000011b00780c */ /* 0x000fe20004fa1670 */
[----:B------:R-:W-:-:S04]  /*3080*/  IMAD.WIDE.U32 R24, R31, UR6, R18 ;  /* 0x000000061f187c25 */ /* 0x000fc8000f8e0012 */
[----:B------:R-:W-:Y:S01]  /*3090*/  FFMA R29, R84, R3, R29 ;  /* 0x00000003541d7223 */ /* 0x000fe2000000001d */
[----:B------:R-:W-:Y:S01]  /*30a0*/  IMAD R31, R31, UR7, R30 ;  /* 0x000000071f1f7c24 */ /* 0x000fe2000f8e021e */
[----:B------:R-:W-:-:S03]  /*30b0*/  IADD3 R24, P3, R24, UR10, RZ ;  /* 0x0000000a18187c10 */ /* 0x000fc6000ff7e0ff */
[----:B------:R-:W-:Y:S02]  /*30c0*/  F2FP.SATFINITE.E4M3.F32.PACK_AB_MERGE_C R33, RZ, R29, RZ ;  /* 0x0000001dff21723e */ /* 0x000fe400048070ff */
[----:B------:R-:W-:Y:S02]  /*30d0*/  IADD3.X R25, R25, UR11, R31, P3, !PT ;  /* 0x0000000b19197c10 */ /* 0x000fe40009ffe41f */
[----:B------:R-:W-:Y:S01]  /*30e0*/  PRMT R29, RZ, 0x7610, R29 ;  /* 0x00007610ff1d7816 */ /* 0x000fe2000000001d */
[----:B------:R1:W-:Y:S01]  /*30f0*/  @!P2 STG.E.U8 desc[UR20][R14.64+0x1], R33 ;  /* 0x000001210e00a986 */ /* 0x0003e2000c101114 */
[----:B------:R-:W-:Y:S05]  /*3100*/  @P5 BRA `(.L_x_38) ;  /* 0x0000000000045947 */ /* 0x000fea0003800000 */
[----:B------:R3:W5:Y:S02]  /*3110*/  LDG.E.U8 R29, desc[UR20][R24.64] ;  /* 0x00000014181d7981 */ /* 0x000764000c1e1100 */
.L_x_38:
[----:B------:R-:W-:Y:S05]  /*3120*/  BSYNC B1 ;  /* 0x0000000000017941 */ /* 0x000fea0003800000 */
.L_x_37:
[----:B-----5:R-:W-:Y:S01]  /*3130*/  LOP3.LUT R29, R29, 0xff, RZ, 0xc0, !PT ;  /* 0x000000ff1d1d7812 */ /* 0x020fe200078ec0ff */
[----:B------:R-:W-:Y:S01]  /*3140*/  BSSY B1, `(.L_x_39) ;  /* 0x000000b000017945 */ /* 0x000fe20003800000 */
[----:B------:R-:W-:Y:S02]  /*3150*/  ISETP.LT.OR P2, PT, R27, 0x2, !P1 ;  /* 0x000000021b00780c */ /* 0x000fe40004f41670 */
[----:B------:R-:W-:-:S05]  /*3160*/  F2FP.F16.E4M3.UNPACK_B R29, R29 ;  /* 0x0000001dff1d723e */ /* 0x000fca00020006ff */
[----:B------:R-:W-:-:S05]  /*3170*/  HADD2.F32 R29, -RZ, R29.H0_H0 ;  /* 0x2000001dff1d7230 */ /* 0x000fca0000004100 */
[----:B------:R-:W-:Y:S01]  /*3180*/  FMUL R30, R29, R10 ;  /* 0x0000000a1d1e7220 */ /* 0x000fe20000400000 */
[----:B------:R-:W-:-:S03]  /*3190*/  PRMT R29, RZ, 0x7610, R29 ;  /* 0x00007610ff1d7816 */ /* 0x000fc6000000001d */
[----:B------:R-:W-:-:S05]  /*31a0*/  FFMA R30, R81, R3, R30 ;  /* 0x00000003511e7223 */ /* 0x000fca000000001e */
[----:B------:R-:W-:-:S05]  /*31b0*/  F2FP.SATFINITE.E4M3.F32.PACK_AB_MERGE_C R31, RZ, R30, RZ ;  /* 0x0000001eff1f723e */ /* 0x000fca00048070ff */
[----:B------:R4:W-:Y:S01]  /*31c0*/  @!P5 STG.E.U8 desc[UR20][R12.64], R31 ;  /* 0x0000001f0c00d986 */ /* 0x0009e2000c101114 */
[----:B------:R-:W-:Y:S05]  /*31d0*/  @P2 BRA `(.L_x_40) ;  /* 0x0000000000042947 */ /* 0x000fea0003800000 */
[----:B------:R0:W5:Y:S02]  /*31e0*/  LDG.E.U8 R29, desc[UR20][R24.64+0x1] ;  /* 0x00000114181d7981 */ /* 0x000164000c1e1100 */
.L_x_40:
[----:B------:R-:W-:Y:S05]  /*31f0*/  BSYNC B1 ;  /* 0x0000000000017941 */ /* 0x000fea0003800000 */
.L_x_39:
[----:B-----5:R-:W-:Y:S01]  /*3200*/  LOP3.LUT R29, R29, 0xff, RZ, 0xc0, !PT ;  /* 0x000000ff1d1d7812 */ /* 0x020fe200078ec0ff */
[----:B------:R-:W-:Y:S01]  /*3210*/  BSSY B1, `(.L_x_41) ;  /* 0x000000b000017945 */ /* 0x000fe20003800000 */
[----:B------:R-:W-:Y:S02]  /*3220*/  ISETP.LT.OR P3, PT, R27, 0x9, !P0 ;  /* 0x000000091b00780c */ /* 0x000fe40004761670 */
[----:B------:R-:W-:-:S05]  /*3230*/  F2FP.F16.E4M3.UNPACK_B R29, R29 ;  /* 0x0000001dff1d723e */ /* 0x000fca00020006ff */
[----:B------:R-:W-:-:S05]  /*3240*/  HADD2.F32 R29, -RZ, R29.H0_H0 ;  /* 0x2000001dff1d7230 */ /* 0x000fca0000004100 */
[----:B------:R-:W-:-:S04]  /*3250*/  FMUL R29, R29, R10 ;  /* 0x0000000a1d1d7220 */ /* 0x000fc80000400000 */
[----:B------:R-:W-:-:S05]  /*3260*/  FFMA R29, R82, R3, R29 ;  /* 0x00000003521d7223 */ /* 0x000fca000000001d */
[----:B----4-:R-:W-:Y:S02]  /*3270*/  F2FP.SATFINITE.E4M3.F32.PACK_AB_MERGE_C R31, RZ, R29, RZ ;  /* 0x0000001dff1f723e */ /* 0x010fe400048070ff */
[----:B------:R-:W-:-:S03]  /*3280*/  PRMT R29, RZ, 0x7610, R29 ;  /* 0x00007610ff1d7816 */ /* 0x000fc6000000001d */
[----:B------:R4:W-:Y:S01]  /*3290*/  @!P2 STG.E.U8 desc[UR20][R12.64+0x1], R31 ;  /* 0x0000011f0c00a986 */ /* 0x0009e2000c101114 */
[----:B------:R-:W-:Y:S05]  /*32a0*/  @P3 BRA `(.L_x_42) ;  /* 0x0000000000043947 */ /* 0x000fea0003800000 */
[----:B------:R0:W5:Y:S02]  /*32b0*/  LDG.E.U8 R29, desc[UR20][R20.64+0x8] ;  /* 0x00000814141d7981 */ /* 0x000164000c1e1100 */
.L_x_42:
[----:B------:R-:W-:Y:S05]  /*32c0*/  BSYNC B1 ;  /* 0x0000000000017941 */ /* 0x000fea0003800000 */
.L_x_41:
        /* <DEDUP_REMOVED lines=8> */
[----:B----4-:R-:W-:-:S05]  /*3350*/  F2FP.SATFINITE.E4M3.F32.PACK_AB_MERGE_C R31, RZ, R30, RZ ;  /* 0x0000001eff1f723e */ /* 0x010fca00048070ff */
[----:B------:R4:W-:Y:S01]  /*3360*/  @!P3 STG.E.U8 desc[UR20][R14.64+0x8], R31 ;  /* 0x0000081f0e00b986 */ /* 0x0009e2000c101114 */
[----:B------:R-:W-:Y:S05]  /*3370*/  @P2 BRA `(.L_x_44) ;  /* 0x0000000000042947 */ /* 0x000fea0003800000 */
[----:B------:R0:W5:Y:S02]  /*3380*/  LDG.E.U8 R29, desc[UR20][R20.64+0x9] ;  /* 0x00000914141d7981 */ /* 0x000164000c1e1100 */
.L_x_44:
[----:B------:R-:W-:Y:S05]  /*3390*/  BSYNC B1 ;  /* 0x0000000000017941 */ /* 0x000fea0003800000 */
.L_x_43:
        /* <DEDUP_REMOVED lines=12> */
.L_x_46:
[----:B------:R-:W-:Y:S05]  /*3460*/  BSYNC B1 ;  /* 0x0000000000017941 */ /* 0x000fea0003800000 */
.L_x_45:
        /* <DEDUP_REMOVED lines=12> */
.L_x_48:
[----:B------:R-:W-:Y:S05]  /*3530*/  BSYNC B1 ;  /* 0x0000000000017941 */ /* 0x000fea0003800000 */
.L_x_47:
        /* <DEDUP_REMOVED lines=12> */
.L_x_50:
[----:B------:R-:W-:Y:S05]  /*3600*/  BSYNC B1 ;  /* 0x0000000000017941 */ /* 0x000fea0003800000 */
.L_x_49:
        /* <DEDUP_REMOVED lines=12> */
.L_x_52:
[----:B------:R-:W-:Y:S05]  /*36d0*/  BSYNC B1 ;  /* 0x0000000000017941 */ /* 0x000fea0003800000 */
.L_x_51:
        /* <DEDUP_REMOVED lines=12> */
.L_x_54:
[----:B------:R-:W-:Y:S05]  /*37a0*/  BSYNC B1 ;  /* 0x0000000000017941 */ /* 0x000fea0003800000 */
.L_x_53:
        /* <DEDUP_REMOVED lines=12> */
.L_x_56:
[----:B------:R-:W-:Y:S05]  /*3870*/  BSYNC B1 ;  /* 0x0000000000017941 */ /* 0x000fea0003800000 */
.L_x_55:
        /* <DEDUP_REMOVED lines=12> */
.L_x_58:
[----:B------:R-:W-:Y:S05]  /*3940*/  BSYNC B1 ;  /* 0x0000000000017941 */ /* 0x000fea0003800000 */
.L_x_57:
        /* <DEDUP_REMOVED lines=12> */
.L_x_60:
[----:B------:R-:W-:Y:S05]  /*3a10*/  BSYNC B1 ;  /* 0x0000000000017941 */ /* 0x000fea0003800000 */
.L_x_59:
[----:B-----5:R-:W-:Y:S01]  /*3a20*/  LOP3.LUT R29, R29, 0xff, RZ, 0xc0, !PT ;  /* 0x000000ff1d1d7812 */ /* 0x020fe200078ec0ff */
[----:B------:R-:W-:Y:S01]  /*3a30*/  BSSY B1, `(.L_x_61) ;  /* 0x000000b000017945 */ /* 0x000fe20003800000 */
[----:B------:R-:W-:Y:S02]  /*3a40*/  ISETP.LT.OR P2, PT, R27, 0x19, !P1 ;  /* 0x000000191b00780c */ /* 0x000fe40004f41670 */
[----:B------:R-:W-:Y:S02]  /*3a50*/  F2FP.F16.E4M3.UNPACK_B R29, R29 ;  /* 0x0000001dff1d723e */ /* 0x000fe400020006ff */
[----:B0-2---:R-:W-:-:S03]  /*3a60*/  PRMT R20, RZ, 0x7610, R20 ;  /* 0x00007610ff147816 */ /* 0x005fc60000000014 */
[----:B------:R-:W-:-:S05]  /*3a70*/  HADD2.F32 R29, -RZ, R29.H0_H0 ;  /* 0x2000001dff1d7230 */ /* 0x000fca0000004100 */
[----:B------:R-:W-:-:S04]  /*3a80*/  FMUL R29, R29, R10 ;  /* 0x0000000a1d1d7220 */ /* 0x000fc80000400000 */
[----:B------:R-:W-:-:S05]  /*3a90*/  FFMA R29, R72, R3, R29 ;  /* 0x00000003481d7223 */ /* 0x000fca000000001d */
[----:B------:R-:W-:-:S05]  /*3aa0*/  F2FP.SATFINITE.E4M3.F32.PACK_AB_MERGE_C R29, RZ, R29, RZ ;  /* 0x0000001dff1d723e */ /* 0x000fca00048070ff */
[----:B------:R0:W-:Y:S01]  /*3ab0*/  @!P0 STG.E.U8 desc[UR20][R14.64+0x19], R29 ;  /* 0x0000191d0e008986 */ /* 0x0001e2000c101114 */
[----:B------:R-:W-:Y:S05]  /*3ac0*/  @P2 BRA `(.L_x_62) ;  /* 0x0000000000042947 */ /* 0x000fea0003800000 */
[----:B------:R2:W5:Y:S02]  /*3ad0*/  LDG.E.U8 R20, desc[UR20][R24.64+0x18] ;  /* 0x0000181418147981 */ /* 0x000564000c1e1100 */
.L_x_62:
[----:B------:R-:W-:Y:S05]  /*3ae0*/  BSYNC B1 ;  /* 0x0000000000017941 */ /* 0x000fea0003800000 */
.L_x_61:
[----:B-----5:R-:W-:Y:S01]  /*3af0*/  LOP3.LUT R20, R20, 0xff, RZ, 0xc0, !PT ;  /* 0x000000ff14147812 */ /* 0x020fe200078ec0ff */
[----:B------:R-:W-:Y:S01]  /*3b00*/  BSSY B1, `(.L_x_63) ;  /* 0x000000b000017945 */ /* 0x000fe20003800000 */
[----:B------:R-:W-:Y:S02]  /*3b10*/  ISETP.LT.OR P1, PT, R27, 0x1a, !P1 ;  /* 0x0000001a1b00780c */ /* 0x000fe40004f21670 */
[----:B------:R-:W-:-:S05]  /*3b20*/  F2FP.F16.E4M3.UNPACK_B R20, R20 ;  /* 0x00000014ff14723e */ /* 0x000fca00020006ff */
[----:B01--4-:R-:W-:-:S05]  /*3b30*/  HADD2.F32 R15, -RZ, R20.H0_H0 ;  /* 0x20000014ff0f7230 */ /* 0x013fca0000004100 */
[----:B------:R-:W-:-:S04]  /*3b40*/  FMUL R14, R15, R10 ;  /* 0x0000000a0f0e7220 */ /* 0x000fc80000400000 */
[----:B------:R-:W-:-:S05]  /*3b50*/  FFMA R14, R69, R3, R14 ;  /* 0x00000003450e7223 */ /* 0x000fca000000000e */
[----:B------:R-:W-:Y:S02]  /*3b60*/  F2FP.SATFINITE.E4M3.F32.PACK_AB_MERGE_C R15, RZ, R14, RZ ;  /* 0x0000000eff0f723e */ /* 0x000fe400048070ff */
[----:B------:R-:W-:-:S03]  /*3b70*/  PRMT R14, RZ, 0x7610, R14 ;  /* 0x00007610ff0e7816 */ /* 0x000fc6000000000e */
[----:B------:R0:W-:Y:S01]  /*3b80*/  @!P2 STG.E.U8 desc[UR20][R12.64+0x18], R15 ;  /* 0x0000180f0c00a986 */ /* 0x0001e2000c101114 */
[----:B------:R-:W-:Y:S05]  /*3b90*/  @P1 BRA `(.L_x_64) ;  /* 0x0000000000041947 */ /* 0x000fea0003800000 */
[----:B------:R1:W5:Y:S02]  /*3ba0*/  LDG.E.U8 R14, desc[UR20][R24.64+0x19] ;  /* 0x00001914180e7981 */ /* 0x000364000c1e1100 */
.L_x_64:
[----:B------:R-:W-:Y:S05]  /*3bb0*/  BSYNC B1 ;  /* 0x0000000000017941 */ /* 0x000fea0003800000 */
.L_x_63:
[----:B-----5:R-:W-:Y:S01]  /*3bc0*/  LOP3.LUT R14, R14, 0xff, RZ, 0xc0, !PT ;  /* 0x000000ff0e0e7812 */ /* 0x020fe200078ec0ff */
[----:B------:R-:W-:Y:S01]  /*3bd0*/  BSSY B1, `(.L_x_65) ;  /* 0x0000013000017945 */ /* 0x000fe20003800000 */
[----:B-123--:R-:W-:Y:S02]  /*3be0*/  IADD3 R25, P0, R16, 0x80, RZ ;  /* 0x0000008010197810 */ /* 0x00efe40007f1e0ff */
[----:B------:R-:W-:-:S05]  /*3bf0*/  F2FP.F16.E4M3.UNPACK_B R14, R14 ;  /* 0x0000000eff0e723e */ /* 0x000fca00020006ff */
[----:B0-----:R-:W-:Y:S02]  /*3c00*/  HADD2.F32 R15, -RZ, R14.H0_H0 ;  /* 0x2000000eff0f7230 */ /* 0x001fe40000004100 */
        /* <DEDUP_REMOVED lines=15> */
.L_x_66:
[----:B------:R-:W-:Y:S05]  /*3d00*/  BSYNC B1 ;  /* 0x0000000000017941 */ /* 0x000fea0003800000 */
.L_x_65:
[----:B-----5:R-:W-:Y:S01]  /*3d10*/  LOP3.LUT R20, R20, 0xff, RZ, 0xc0, !PT ;  /* 0x000000ff14147812 */ /* 0x020fe200078ec0ff */
[----:B------:R-:W-:Y:S01]  /*3d20*/  BSSY B1, `(.L_x_67) ;  /* 0x000000b000017945 */ /* 0x000fe20003800000 */
[----:B------:R-:W-:Y:S02]  /*3d30*/  ISETP.LT.OR P2, PT, R27, 0x2, !P0 ;  /* 0x000000021b00780c */ /* 0x000fe40004741670 */
[----:B------:R-:W-:-:S05]  /*3d40*/  F2FP.F16.E4M3.UNPACK_B R20, R20 ;  /* 0x00000014ff14723e */ /* 0x000fca00020006ff */
[----:B0-----:R-:W-:-:S05]  /*3d50*/  HADD2.F32 R13, -RZ, R20.H0_H0 ;  /* 0x20000014ff0d7230 */ /* 0x001fca0000004100 */
[----:B------:R-:W-:-:S04]  /*3d60*/  FMUL R12, R13, R10 ;  /* 0x0000000a0d0c7220 */ /* 0x000fc80000400000 */
[----:B------:R-:W-:-:S05]  /*3d70*/  FFMA R12, R67, R3, R12 ;  /* 0x00000003430c7223 */ /* 0x000fca000000000c */
[----:B------:R-:W-:Y:S02]  /*3d80*/  F2FP.SATFINITE.E4M3.F32.PACK_AB_MERGE_C R13, RZ, R12, RZ ;  /* 0x0000000cff0d723e */ /* 0x000fe400048070ff */
[----:B------:R-:W-:-:S03]  /*3d90*/  PRMT R12, RZ, 0x7610, R12 ;  /* 0x00007610ff0c7816 */ /* 0x000fc6000000000c */
[----:B------:R0:W-:Y:S01]  /*3da0*/  @!P3 STG.E.U8 desc[UR20][R8.64], R13 ;  /* 0x0000000d0800b986 */ /* 0x0001e2000c101114 */
[----:B------:R-:W-:Y:S05]  /*3db0*/  @P2 BRA `(.L_x_68) ;  /* 0x0000000000042947 */ /* 0x000fea0003800000 */
[----:B------:R2:W5:Y:S02]  /*3dc0*/  LDG.E.U8 R12, desc[UR20][R14.64+0x1] ;  /* 0x000001140e0c7981 */ /* 0x000564000c1e1100 */
.L_x_68:
[----:B------:R-:W-:Y:S05]  /*3dd0*/  BSYNC B1 ;  /* 0x0000000000017941 */ /* 0x000fea0003800000 */
.L_x_67:
[----:B-----5:R-:W-:Y:S01]  /*3de0*/  LOP3.LUT R12, R12, 0xff, RZ, 0xc0, !PT ;  /* 0x000000ff0c0c7812 */ /* 0x020fe200078ec0ff */
[----:B------:R-:W-:Y:S01]  /*3df0*/  BSSY B1, `(.L_x_69) ;  /* 0x0000013000017945 */ /* 0x000fe20003800000 */
[----:B------:R-:W-:Y:S02]  /*3e00*/  IADD3 R21, P1, R16, 0x88, RZ ;  /* 0x0000008810157810 */ /* 0x000fe40007f3e0ff */
[----:B------:R-:W-:-:S03]  /*3e10*/  F2FP.F16.E4M3.UNPACK_B R12, R12 ;  /* 0x0000000cff0c723e */ /* 0x000fc600020006ff */
[----:B------:R-:W-:Y:S01]  /*3e20*/  IMAD.X R16, RZ, RZ, R17, P1 ;  /* 0x000000ffff107224 */ /* 0x000fe200008e0611 */
[----:B------:R-:W-:Y:S01]  /*3e30*/  ISETP.GE.AND P1, PT, R28, 0x89, PT ;  /* 0x000000891c00780c */ /* 0x000fe20003f26270 */
[----:B0-----:R-:W-:Y:S02]  /*3e40*/  HADD2.F32 R13, -RZ, R12.H0_H0 ;  /* 0x2000000cff0d7230 */ /* 0x001fe40000004100 */
[----:B------:R-:W-:Y:S01]  /*3e50*/  IMAD R16, R16, UR6, RZ ;  /* 0x0000000610107c24 */ /* 0x000fe2000f8e02ff */
[----:B------:R-:W-:Y:S01]  /*3e60*/  ISETP.LT.OR P5, PT, R27, 0x1, !P1 ;  /* 0x000000011b00780c */ /* 0x000fe20004fa1670 */
[----:B------:R-:W-:-:S04]  /*3e70*/  IMAD.WIDE.U32 R18, R21, UR6, R18 ;  /* 0x0000000615127c25 */ /* 0x000fc8000f8e0012 */
[----:B------:R-:W-:Y:S01]  /*3e80*/  FMUL R13, R13, R10 ;  /* 0x0000000a0d0d7220 */ /* 0x000fe20000400000 */
[----:B------:R-:W-:-:S03]  /*3e90*/  IMAD R21, R21, UR7, R16 ;  /* 0x0000000715157c24 */ /* 0x000fc6000f8e0210 */
[----:B------:R-:W-:Y:S01]  /*3ea0*/  FFMA R13, R68, R3, R13 ;  /* 0x00000003440d7223 */ /* 0x000fe2000000000d */
[----:B------:R-:W-:Y:S02]  /*3eb0*/  IADD3 R12, P3, R18, UR10, RZ ;  /* 0x0000000a120c7c10 */ /* 0x000fe4000ff7e0ff */
[----:B------:R-:W-:Y:S02]  /*3ec0*/  PRMT R16, RZ, 0x7610, R16 ;  /* 0x00007610ff107816 */ /* 0x000fe40000000010 */
[----:B------:R-:W-:Y:S02]  /*3ed0*/  F2FP.SATFINITE.E4M3.F32.PACK_AB_MERGE_C R17, RZ, R13, RZ ;  /* 0x0000000dff11723e */ /* 0x000fe400048070ff */
[----:B------:R-:W-:-:S03]  /*3ee0*/  IADD3.X R13, R19, UR11, R21, P3, !PT ;  /* 0x0000000b130d7c10 */ /* 0x000fc60009ffe415 */
[----:B------:R0:W-:Y:S01]  /*3ef0*/  @!P2 STG.E.U8 desc[UR20][R8.64+0x1], R17 ;  /* 0x000001110800a986 */ /* 0x0001e2000c101114 */
[----:B------:R-:W-:Y:S05]  /*3f00*/  @P5 BRA `(.L_x_70) ;  /* 0x0000000000045947 */ /* 0x000fea0003800000 */
[----:B------:R3:W5:Y:S02]  /*3f10*/  LDG.E.U8 R16, desc[UR20][R12.64] ;  /* 0x000000140c107981 */ /* 0x000764000c1e1100 */
.L_x_70:
[----:B------:R-:W-:Y:S05]  /*3f20*/  BSYNC B1 ;  /* 0x0000000000017941 */ /* 0x000fea0003800000 */
.L_x_69:
        /* <DEDUP_REMOVED lines=12> */
.L_x_72:
[----:B------:R-:W-:Y:S05]  /*3ff0*/  BSYNC B1 ;  /* 0x0000000000017941 */ /* 0x000fea0003800000 */
.L_x_71:
[----:B-----5:R-:W-:Y:S01]  /*4000*/  LOP3.LUT R16, R16, 0xff, RZ, 0xc0, !PT ;  /* 0x000000ff10107812 */ /* 0x020fe200078ec0ff */
[----:B------:R-:W-:Y:S01]  /*4010*/  BSSY B1, `(.L_x_73) ;  /* 0x000000b000017945 */ /* 0x000fe20003800000 */
[----:B------:R-:W-:Y:S02]  /*4020*/  ISETP.LT.OR P3, PT, R27, 0x9, !P0 ;  /* 0x000000091b00780c */ /* 0x000fe40004761670 */
[----:B------:R-:W-:-:S05]  /*4030*/  F2FP.F16.E4M3.UNPACK_B R16, R16 ;  /* 0x00000010ff10723e */ /* 0x000fca00020006ff */
[----:B0-----:R-:W-:Y:S01]  /*4040*/  HADD2.F32 R17, -RZ, R16.H0_H0 ;  /* 0x20000010ff117230 */ /* 0x001fe20000004100 */
[----:B------:R-:W-:-:S04]  /*4050*/  PRMT R16, RZ, 0x7610, R16 ;  /* 0x00007610ff107816 */ /* 0x000fc80000000010 */
[----:B------:R-:W-:-:S04]  /*4060*/  FMUL R17, R17, R10 ;  /* 0x0000000a11117220 */ /* 0x000fc80000400000 */
[----:B------:R-:W-:-:S05]  /*4070*/  FFMA R17, R66, R3, R17 ;  /* 0x0000000342117223 */ /* 0x000fca0000000011 */
[----:B------:R-:W-:-:S05]  /*4080*/  F2FP.SATFINITE.E4M3.F32.PACK_AB_MERGE_C R17, RZ, R17, RZ ;  /* 0x00000011ff11723e */ /* 0x000fca00048070ff */
[----:B------:R0:W-:Y:S01]  /*4090*/  @!P2 STG.E.U8 desc[UR20][R6.64+0x1], R17 ;  /* 0x000001110600a986 */ /* 0x0001e2000c101114 */
[----:B------:R-:W-:Y:S05]  /*40a0*/  @P3 BRA `(.L_x_74) ;  /* 0x0000000000043947 */ /* 0x000fea0003800000 */
[----:B------:R0:W5:Y:S02]  /*40b0*/  LDG.E.U8 R16, desc[UR20][R14.64+0x8] ;  /* 0x000008140e107981 */ /* 0x000164000c1e1100 */
.L_x_74:
[----:B------:R-:W-:Y:S05]  /*40c0*/  BSYNC B1 ;  /* 0x0000000000017941 */ /* 0x000fea0003800000 */
.L_x_73:
        /* <DEDUP_REMOVED lines=12> */
.L_x_76:
[----:B------:R-:W-:Y:S05]  /*4190*/  BSYNC B1 ;  /* 0x0000000000017941 */ /* 0x000fea0003800000 */
.L_x_75:
        /* <DEDUP_REMOVED lines=12> */
.L_x_78:
[----:B------:R-:W-:Y:S05]  /*4260*/  BSYNC B1 ;  /* 0x0000000000017941 */ /* 0x000fea0003800000 */
.L_x_77:
        /* <DEDUP_REMOVED lines=12> */
.L_x_80:
[----:B------:R-:W-:Y:S05]  /*4330*/  BSYNC B1 ;  /* 0x0000000000017941 */ /* 0x000fea0003800000 */
.L_x_79:
        /* <DEDUP_REMOVED lines=12> */
.L_x_82:
[----:B------:R-:W-:Y:S05]  /*4400*/  BSYNC B1 ;  /* 0x0000000000017941 */ /* 0x000fea0003800000 */
.L_x_81:
        /* <DEDUP_REMOVED lines=12> */
.L_x_84:
[----:B------:R-:W-:Y:S05]  /*44d0*/  BSYNC B1 ;  /* 0x0000000000017941 */ /* 0x000fea0003800000 */
.L_x_83:
        /* <DEDUP_REMOVED lines=12> */
.L_x_86:
[----:B------:R-:W-:Y:S05]  /*45a0*/  BSYNC B1 ;  /* 0x0000000000017941 */ /* 0x000fea0003800000 */
.L_x_85:
        /* <DEDUP_REMOVED lines=12> */
.L_x_88:
[----:B------:R-:W-:Y:S05]  /*4670*/  BSYNC B1 ;  /* 0x0000000000017941 */ /* 0x000fea0003800000 */
.L_x_87:
        /* <DEDUP_REMOVED lines=12> */
.L_x_90:
[----:B------:R-:W-:Y:S05]  /*4740*/  BSYNC B1 ;  /* 0x0000000000017941 */ /* 0x000fea0003800000 */
.L_x_89:
        /* <DEDUP_REMOVED lines=12> */
.L_x_92:
[----:B------:R-:W-:Y:S05]  /*4810*/  BSYNC B1 ;  /* 0x0000000000017941 */ /* 0x000fea0003800000 */
.L_x_91:
[----:B-----5:R-:W-:Y:S01]  /*4820*/  LOP3.LUT R16, R16, 0xff, RZ, 0xc0, !PT ;  /* 0x000000ff10107812 */ /* 0x020fe200078ec0ff */
[----:B------:R-:W-:Y:S01]  /*4830*/  BSSY B1, `(.L_x_93) ;  /* 0x000000b000017945 */ /* 0x000fe20003800000 */
[----:B------:R-:W-:Y:S02]  /*4840*/  ISETP.LT.OR P2, PT, R27, 0x19, !P1 ;  /* 0x000000191b00780c */ /* 0x000fe40004f41670 */
[----:B------:R-:W-:Y:S02]  /*4850*/  F2FP.F16.E4M3.UNPACK_B R16, R16 ;  /* 0x00000010ff10723e */ /* 0x000fe400020006ff */
[----:B012---:R-:W-:-:S03]  /*4860*/  PRMT R14, RZ, 0x7610, R14 ;  /* 0x00007610ff0e7816 */ /* 0x007fc6000000000e */
[----:B------:R-:W-:-:S05]  /*4870*/  HADD2.F32 R15, -RZ, R16.H0_H0 ;  /* 0x20000010ff0f7230 */ /* 0x000fca0000004100 */
[----:B------:R-:W-:-:S04]  /*4880*/  FMUL R15, R15, R10 ;  /* 0x0000000a0f0f7220 */ /* 0x000fc80000400000 */
[----:B------:R-:W-:-:S05]  /*4890*/  FFMA R15, R56, R3, R15 ;  /* 0x00000003380f7223 */ /* 0x000fca000000000f */
[----:B------:R-:W-:-:S05]  /*48a0*/  F2FP.SATFINITE.E4M3.F32.PACK_AB_MERGE_C R15, RZ, R15, RZ ;  /* 0x0000000fff0f723e */ /* 0x000fca00048070ff */
[----:B------:R0:W-:Y:S01]  /*48b0*/  @!P0 STG.E.U8 desc[UR20][R8.64+0x19], R15 ;  /* 0x0000190f08008986 */ /* 0x0001e2000c101114 */
[----:B------:R-:W-:Y:S05]  /*48c0*/  @P2 BRA `(.L_x_94) ;  /* 0x0000000000042947 */ /* 0x000fea0003800000 */
[----:B------:R1:W5:Y:S02]  /*48d0*/  LDG.E.U8 R14, desc[UR20][R12.64+0x18] ;  /* 0x000018140c0e7981 */ /* 0x000364000c1e1100 */
.L_x_94:
[----:B------:R-:W-:Y:S05]  /*48e0*/  BSYNC B1 ;  /* 0x0000000000017941 */ /* 0x000fea0003800000 */
.L_x_93:
        /* <DEDUP_REMOVED lines=12> */
.L_x_96:
[----:B------:R-:W-:Y:S05]  /*49b0*/  BSYNC B1 ;  /* 0x0000000000017941 */ /* 0x000fea0003800000 */
.L_x_95:
[----:B------:R-:W-:Y:S05]  /*49c0*/  @P1 BRA `(.L_x_97) ;  /* 0x0000000800301947 */ /* 0x000fea0003800000 */
[----:B-----5:R-:W-:-:S04]  /*49d0*/  LOP3.LUT R8, R8, 0xff, RZ, 0xc0, !PT ;  /* 0x000000ff08087812 */ /* 0x020fc800078ec0ff */
[----:B------:R-:W-:-:S05]  /*49e0*/  F2FP.F16.E4M3.UNPACK_B R8, R8 ;  /* 0x00000008ff08723e */ /* 0x000fca00020006ff */
[----:B0-----:R-:W-:-:S05]  /*49f0*/  HADD2.F32 R9, -RZ, R8.H0_H0 ;  /* 0x20000008ff097230 */ /* 0x001fca0000004100 */
[----:B------:R-:W-:-:S04]  /*4a00*/  FMUL R9, R9, R10 ;  /* 0x0000000a09097220 */ /* 0x000fc80000400000 */
[----:B------:R-:W-:-:S05]  /*4a10*/  FFMA R9, R22, R3, R9 ;  /* 0x0000000316097223 */ /* 0x000fca0000000009 */
[----:B------:R-:W-:-:S05]  /*4a20*/  F2FP.SATFINITE.E4M3.F32.PACK_AB_MERGE_C R9, RZ, R9, RZ ;  /* 0x00000009ff09723e */ /* 0x000fca00048070ff */
[----:B------:R0:W-:Y:S01]  /*4a30*/  STG.E.U8 desc[UR20][R6.64+0x19], R9 ;  /* 0x0000190906007986 */ /* 0x0001e2000c101114 */
[----:B------:R-:W-:Y:S05]  /*4a40*/  BRA `(.L_x_97) ;  /* 0x0000000800107947 */ /* 0x000fea0003800000 */
.L_x_32:
[----:B------:R-:W-:Y:S01]  /*4a50*/  ISETP.GE.AND P3, PT, R28, 0x1, PT ;  /* 0x000000011c00780c */ /* 0x000fe20003f66270 */
[-C--:B--2---:R-:W-:Y:S01]  /*4a60*/  FMUL R84, R84, R3.reuse ;  /* 0x0000000354547220 */ /* 0x084fe20000400000 */
[----:B------:R-:W-:Y:S01]  /*4a70*/  ISETP.GE.AND P2, PT, R28, 0x9, PT ;  /* 0x000000091c00780c */ /* 0x000fe20003f46270 */
[-C--:B------:R-:W-:Y:S01]  /*4a80*/  FMUL R83, R83, R3.reuse ;  /* 0x0000000353537220 */ /* 0x080fe20000400000 */
[----:B------:R-:W-:Y:S01]  /*4a90*/  ISETP.LT.OR P6, PT, R27, 0x2, !P3 ;  /* 0x000000021b00780c */ /* 0x000fe20005fc1670 */
[-C--:B------:R-:W-:Y:S01]  /*4aa0*/  FMUL R81, R81, R3.reuse ;  /* 0x0000000351517220 */ /* 0x080fe20000400000 */
[----:B------:R-:W-:Y:S01]  /*4ab0*/  ISETP.LT.OR P5, PT, R27, 0x1, !P3 ;  /* 0x000000011b00780c */ /* 0x000fe20005fa1670 */
[-C--:B------:R-:W-:Y:S01]  /*4ac0*/  FMUL R82, R82, R3.reuse ;  /* 0x0000000352527220 */ /* 0x080fe20000400000 */
[----:B------:R-:W-:Y:S01]  /*4ad0*/  F2FP.SATFINITE.E4M3.F32.PACK_AB_MERGE_C R17, RZ, R84, RZ ;  /* 0x00000054ff11723e */ /* 0x000fe200048070ff */
[-C--:B------:R-:W-:Y:S01]  /*4ae0*/  FMUL R79, R79, R3.reuse ;  /* 0x000000034f4f7220 */ /* 0x080fe20000400000 */
[C---:B------:R-:W-:Y:S01]  /*4af0*/  ISETP.LT.OR P0, PT, R27.reuse, 0x1, !P2 ;  /* 0x000000011b00780c */ /* 0x040fe20005701670 */
[-C--:B------:R-:W-:Y:S01]  /*4b00*/  FMUL R80, R80, R3.reuse ;  /* 0x0000000350507220 */ /* 0x080fe20000400000 */
[----:B------:R-:W-:Y:S01]  /*4b10*/  ISETP.LT.OR P1, PT, R27, 0x2, !P2 ;  /* 0x000000021b00780c */ /* 0x000fe20005721670 */
[----:B------:R-:W-:Y:S01]  /*4b20*/  FMUL R77, R77, R3 ;  /* 0x000000034d4d7220 */ /* 0x000fe20000400000 */
[----:B------:R-:W-:Y:S01]  /*4b30*/  F2FP.SATFINITE.E4M3.F32.PACK_AB_MERGE_C R83, RZ, R83, RZ ;  /* 0x00000053ff53723e */ /* 0x000fe200048070ff */
[----:B------:R-:W-:Y:S01]  /*4b40*/  FMUL R78, R78, R3 ;  /* 0x000000034e4e7220 */ /* 0x000fe20000400000 */
[----:B------:R-:W-:Y:S01]  /*4b50*/  F2FP.SATFINITE.E4M3.F32.PACK_AB_MERGE_C R81, RZ, R81, RZ ;  /* 0x00000051ff51723e */ /* 0x000fe200048070ff */
[----:B------:R0:W-:Y:S01]  /*4b60*/  @!P6 STG.E.U8 desc[UR20][R14.64+0x1], R17 ;  /* 0x000001110e00e986 */ /* 0x0001e2000c101114 */
[----:B------:R-:W-:Y:S01]  /*4b70*/  ISETP.LT.OR P6, PT, R27, 0x9, !P3 ;  /* 0x000000091b00780c */ /* 0x000fe20005fc1670 */
[----:B------:R-:W-:Y:S01]  /*4b80*/  FMUL R75, R75, R3 ;  /* 0x000000034b4b7220 */ /* 0x000fe20000400000 */
[----:B------:R-:W-:Y:S01]  /*4b90*/  F2FP.SATFINITE.E4M3.F32.PACK_AB_MERGE_C R19, RZ, R82, RZ ;  /* 0x00000052ff13723e */ /* 0x000fe200048070ff */
[----:B------:R-:W-:Y:S01]  /*4ba0*/  @!P5 STG.E.U8 desc[UR20][R14.64], R83 ;  /* 0x000000530e00d986 */ /* 0x000fe2000c101114 */
[----:B------:R-:W-:Y:S01]  /*4bb0*/  F2FP.SATFINITE.E4M3.F32.PACK_AB_MERGE_C R79, RZ, R79, RZ ;  /* 0x0000004fff4f723e */ /* 0x000fe200048070ff */
[-C--:B------:R-:W-:Y:S01]  /*4bc0*/  FMUL R76, R76, R3.reuse ;  /* 0x000000034c4c7220 */ /* 0x080fe20000400000 */
[C---:B------:R-:W-:Y:S01]  /*4bd0*/  ISETP.LT.OR P5, PT, R27.reuse, 0xa, !P2 ;  /* 0x0000000a1b00780c */ /* 0x040fe200057a1670 */
[----:B------:R-:W-:Y:S01]  /*4be0*/  @!P0 STG.E.U8 desc[UR20][R12.64], R81 ;  /* 0x000000510c008986 */ /* 0x000fe2000c101114 */
[----:B------:R-:W-:Y:S01]  /*4bf0*/  ISETP.LT.OR P0, PT, R27, 0xa, !P3 ;  /* 0x0000000a1b00780c */ /* 0x000fe20005f01670 */
[----:B------:R-:W-:Y:S01]  /*4c00*/  FMUL R73, R73, R3 ;  /* 0x0000000349497220 */ /* 0x000fe20000400000 */
[----:B------:R-:W-:Y:S01]  /*4c10*/  F2FP.SATFINITE.E4M3.F32.PACK_AB_MERGE_C R77, RZ, R77, RZ ;  /* 0x0000004dff4d723e */ /* 0x000fe200048070ff */
[----:B------:R1:W-:Y:S01]  /*4c20*/  @!P1 STG.E.U8 desc[UR20][R12.64+0x1], R19 ;  /* 0x000001130c009986 */ /* 0x0003e2000c101114 */
[C---:B------:R-:W-:Y:S01]  /*4c30*/  ISETP.LT.OR P1, PT, R27.reuse, 0x9, !P2 ;  /* 0x000000091b00780c */ /* 0x040fe20005721670 */
[-C--:B------:R-:W-:Y:S01]  /*4c40*/  FMUL R74, R74, R3.reuse ;  /* 0x000000034a4a7220 */ /* 0x080fe20000400000 */
[----:B0-----:R-:W-:Y:S01]  /*4c50*/  F2FP.SATFINITE.E4M3.F32.PACK_AB_MERGE_C R17, RZ, R80, RZ ;  /* 0x00000050ff11723e */ /* 0x001fe200048070ff */
[----:B------:R-:W-:Y:S01]  /*4c60*/  @!P6 STG.E.U8 desc[UR20][R14.64+0x8], R79 ;  /* 0x0000084f0e00e986 */ /* 0x000fe2000c101114 */
[----:B------:R-:W-:Y:S01]  /*4c70*/  ISETP.LT.OR P6, PT, R27, 0x11, !P3 ;  /* 0x000000111b00780c */ /* 0x000fe20005fc1670 */
[----:B------:R-:W-:Y:S01]  /*4c80*/  FMUL R71, R71, R3 ;  /* 0x0000000347477220 */ /* 0x000fe20000400000 */
[----:B------:R-:W-:Y:S01]  /*4c90*/  F2FP.SATFINITE.E4M3.F32.PACK_AB_MERGE_C R75, RZ, R75, RZ ;  /* 0x0000004bff4b723e */ /* 0x000fe200048070ff */
[----:B------:R-:W-:Y:S01]  /*4ca0*/  FMUL R72, R72, R3 ;  /* 0x0000000348487220 */ /* 0x000fe20000400000 */
[----:B------:R-:W-:Y:S01]  /*4cb0*/  F2FP.SATFINITE.E4M3.F32.PACK_AB_MERGE_C R73, RZ, R73, RZ ;  /* 0x00000049ff49723e */ /* 0x000fe200048070ff */
[----:B------:R0:W-:Y:S01]  /*4cc0*/  @!P0 STG.E.U8 desc[UR20][R14.64+0x9], R17 ;  /* 0x000009110e008986 */ /* 0x0001e2000c101114 */
[----:B------:R-:W-:Y:S01]  /*4cd0*/  ISETP.LT.OR P0, PT, R27, 0x12, !P3 ;  /* 0x000000121b00780c */ /* 0x000fe20005f01670 */
[-C--:B------:R-:W-:Y:S01]  /*4ce0*/  FMUL R69, R69, R3.reuse ;  /* 0x0000000345457220 */ /* 0x080fe20000400000 */
[----:B-1----:R-:W-:Y:S01]  /*4cf0*/  F2FP.SATFINITE.E4M3.F32.PACK_AB_MERGE_C R19, RZ, R78, RZ ;  /* 0x0000004eff13723e */ /* 0x002fe200048070ff */
[----:B------:R-:W-:Y:S01]  /*4d00*/  @!P1 STG.E.U8 desc[UR20][R12.64+0x8], R77 ;  /* 0x0000084d0c009986 */ /* 0x000fe2000c101114 */
[C---:B------:R-:W-:Y:S01]  /*4d10*/  ISETP.LT.OR P1, PT, R27.reuse, 0x11, !P2 ;  /* 0x000000111b00780c */ /* 0x040fe20005721670 */
[----:B------:R-:W-:Y:S01]  /*4d20*/  FMUL R70, R70, R3 ;  /* 0x0000000346467220 */ /* 0x000fe20000400000 */
[----:B------:R-:W-:Y:S01]  /*4d30*/  F2FP.SATFINITE.E4M3.F32.PACK_AB_MERGE_C R71, RZ, R71, RZ ;  /* 0x00000047ff47723e */ /* 0x000fe200048070ff */
[----:B------:R1:W-:Y:S01]  /*4d40*/  @!P5 STG.E.U8 desc[UR20][R12.64+0x9], R19 ;  /* 0x000009130c00d986 */ /* 0x0003e2000c101114 */
[----:B------:R-:W-:Y:S01]  /*4d50*/  ISETP.LT.OR P5, PT, R27, 0x12, !P2 ;  /* 0x000000121b00780c */ /* 0x000fe200057a1670 */
[-C--:B------:R-:W-:Y:S01]  /*4d60*/  FMUL R67, R67, R3.reuse ;  /* 0x0000000343437220 */ /* 0x080fe20000400000 */
[----:B------:R-:W-:Y:S01]  /*4d70*/  F2FP.SATFINITE.E4M3.F32.PACK_AB_MERGE_C R21, RZ, R72, RZ ;  /* 0x00000048ff15723e */ /* 0x000fe200048070ff */
[----:B------:R-:W-:Y:S01]  /*4d80*/  @!P6 STG.E.U8 desc[UR20][R14.64+0x10], R75 ;  /* 0x0000104b0e00e986 */ /* 0x000fe2000c101114 */
[C---:B------:R-:W-:Y:S01]  /*4d90*/  ISETP.LT.OR P6, PT, R27.reuse, 0x19, !P3 ;  /* 0x000000191b00780c */ /* 0x040fe20005fc1670 */
[-C--:B------:R-:W-:Y:S01]  /*4da0*/  FMUL R68, R68, R3.reuse ;  /* 0x0000000344447220 */ /* 0x080fe20000400000 */
[----:B------:R-:W-:Y:S01]  /*4db0*/  ISETP.LT.OR P3, PT, R27, 0x1a, !P3 ;  /* 0x0000001a1b00780c */ /* 0x000fe20005f61670 */
[-C--:B------:R-:W-:Y:S01]  /*4dc0*/  FMUL R65, R65, R3.reuse ;  /* 0x0000000341417220 */ /* 0x080fe20000400000 */
[----:B0-----:R-:W-:Y:S01]  /*4dd0*/  F2FP.SATFINITE.E4M3.F32.PACK_AB_MERGE_C R17, RZ, R76, RZ ;  /* 0x0000004cff11723e */ /* 0x001fe200048070ff */
[----:B------:R-:W-:Y:S01]  /*4de0*/  FMUL R66, R66, R3 ;  /* 0x0000000342427220 */ /* 0x000fe20000400000 */
[----:B------:R-:W-:Y:S01]  /*4df0*/  F2FP.SATFINITE.E4M3.F32.PACK_AB_MERGE_C R69, RZ, R69, RZ ;  /* 0x00000045ff45723e */ /* 0x000fe200048070ff */
[----:B------:R-:W-:Y:S01]  /*4e00*/  FMUL R64, R64, R3 ;  /* 0x0000000340407220 */ /* 0x000fe20000400000 */
[----:B-1----:R-:W-:Y:S01]  /*4e10*/  F2FP.SATFINITE.E4M3.F32.PACK_AB_MERGE_C R19, RZ, R74, RZ ;  /* 0x0000004aff13723e */ /* 0x002fe200048070ff */
[----:B------:R0:W-:Y:S01]  /*4e20*/  @!P0 STG.E.U8 desc[UR20][R14.64+0x11], R17 ;  /* 0x000011110e008986 */ /* 0x0001e2000c101114 */
[----:B------:R-:W-:Y:S01]  /*4e30*/  F2FP.SATFINITE.E4M3.F32.PACK_AB_MERGE_C R67, RZ, R67, RZ ;  /* 0x00000043ff43723e */ /* 0x000fe200048070ff */
[-C--:B------:R-:W-:Y:S01]  /*4e40*/  FMUL R63, R63, R3.reuse ;  /* 0x000000033f3f7220 */ /* 0x080fe20000400000 */
[C---:B------:R-:W-:Y:S01]  /*4e50*/  ISETP.GE.AND P0, PT, R28.reuse, 0x89, PT ;  /* 0x000000891c00780c */ /* 0x040fe20003f06270 */
[----:B------:R-:W-:Y:S01]  /*4e60*/  @!P1 STG.E.U8 desc[UR20][R12.64+0x10], R73 ;  /* 0x000010490c009986 */ /* 0x000fe2000c101114 */
[----:B------:R-:W-:Y:S01]  /*4e70*/  ISETP.GE.AND P1, PT, R28, 0x81, PT ;  /* 0x000000811c00780c */ /* 0x000fe20003f26270 */
[----:B------:R-:W-:Y:S01]  /*4e80*/  FMUL R61, R61, R3 ;  /* 0x000000033d3d7220 */ /* 0x000fe20000400000 */
[----:B------:R-:W-:Y:S01]  /*4e90*/  F2FP.SATFINITE.E4M3.F32.PACK_AB_MERGE_C R65, RZ, R65, RZ ;  /* 0x00000041ff41723e */ /* 0x000fe200048070ff */
[----:B------:R-:W-:Y:S01]  /*4ea0*/  @!P5 STG.E.U8 desc[UR20][R12.64+0x11], R19 ;  /* 0x000011130c00d986 */ /* 0x000fe2000c101114 */
[C---:B------:R-:W-:Y:S01]  /*4eb0*/  ISETP.LT.OR P5, PT, R27.reuse, 0x19, !P2 ;  /* 0x000000191b00780c */ /* 0x040fe200057a1670 */
[-C--:B------:R-:W-:Y:S01]  /*4ec0*/  FMUL R62, R62, R3.reuse ;  /* 0x000000033e3e7220 */ /* 0x080fe20000400000 */
[C---:B------:R-:W-:Y:S01]  /*4ed0*/  ISETP.LT.OR P2, PT, R27.reuse, 0x1a, !P2 ;  /* 0x0000001a1b00780c */ /* 0x040fe20005741670 */
[----:B------:R-:W-:Y:S01]  /*4ee0*/  @!P6 STG.E.U8 desc[UR20][R14.64+0x18], R71 ;  /* 0x000018470e00e986 */ /* 0x000fe2000c101114 */
[C---:B------:R-:W-:Y:S01]  /*4ef0*/  ISETP.LT.OR P6, PT, R27.reuse, 0x1, !P1 ;  /* 0x000000011b00780c */ /* 0x040fe20004fc1670 */
[-C--:B------:R-:W-:Y:S01]  /*4f00*/  FMUL R60, R60, R3.reuse ;  /* 0x000000033c3c7220 */ /* 0x080fe20000400000 */
[----:B0-----:R-:W-:Y:S01]  /*4f10*/  F2FP.SATFINITE.E4M3.F32.PACK_AB_MERGE_C R17, RZ, R70, RZ ;  /* 0x00000046ff11723e */ /* 0x001fe200048070ff */
[----:B------:R0:W-:Y:S01]  /*4f20*/  @!P3 STG.E.U8 desc[UR20][R14.64+0x19], R21 ;  /* 0x000019150e00b986 */ /* 0x0001e2000c101114 */
[----:B------:R-:W-:Y:S01]  /*4f30*/  ISETP.LT.OR P3, PT, R27, 0x2, !P1 ;  /* 0x000000021b00780c */ /* 0x000fe20004f61670 */
[----:B------:R-:W-:Y:S01]  /*4f40*/  FMUL R59, R59, R3 ;  /* 0x000000033b3b7220 */ /* 0x000fe20000400000 */
[----:B------:R-:W-:Y:S01]  /*4f50*/  F2FP.SATFINITE.E4M3.F32.PACK_AB_MERGE_C R63, RZ, R63, RZ ;  /* 0x0000003fff3f723e */ /* 0x000fe200048070ff */
[----:B------:R-:W-:Y:S01]  /*4f60*/  FMUL R57, R57, R3 ;  /* 0x0000000339397220 */ /* 0x000fe20000400000 */
[----:B------:R-:W-:Y:S01]  /*4f70*/  F2FP.SATFINITE.E4M3.F32.PACK_AB_MERGE_C R61, RZ, R61, RZ ;  /* 0x0000003dff3d723e */ /* 0x000fe200048070ff */
[----:B------:R-:W-:Y:S01]  /*4f80*/  @!P5 STG.E.U8 desc[UR20][R12.64+0x18], R69 ;  /* 0x000018450c00d986 */ /* 0x000fe2000c101114 */
[C---:B------:R-:W-:Y:S01]  /*4f90*/  ISETP.LT.OR P5, PT, R27.reuse, 0x1, !P0 ;  /* 0x000000011b00780c */ /* 0x040fe200047a1670 */
[----:B------:R-:W-:Y:S01]  /*4fa0*/  FMUL R58, R58, R3 ;  /* 0x000000033a3a7220 */ /* 0x000fe20000400000 */
[----:B------:R-:W-:Y:S01]  /*4fb0*/  F2FP.SATFINITE.E4M3.F32.PACK_AB_MERGE_C R59, RZ, R59, RZ ;  /* 0x0000003bff3b723e */ /* 0x000fe200048070ff */
[----:B------:R1:W-:Y:S01]  /*4fc0*/  @!P2 STG.E.U8 desc[UR20][R12.64+0x19], R17 ;  /* 0x000019110c00a986 */ /* 0x0003e2000c101114 */
[----:B------:R-:W-:Y:S01]  /*4fd0*/  ISETP.LT.OR P2, PT, R27, 0xa, !P1 ;  /* 0x0000000a1b00780c */ /* 0x000fe20004f41670 */
[-C--:B------:R-:W-:Y:S01]  /*4fe0*/  FMUL R23, R23, R3.reuse ;  /* 0x0000000317177220 */ /* 0x080fe20000400000 */
[----:B0-----:R-:W-:Y:S01]  /*4ff0*/  F2FP.SATFINITE.E4M3.F32.PACK_AB_MERGE_C R15, RZ, R68, RZ ;  /* 0x00000044ff0f723e */ /* 0x001fe200048070ff */
[----:B------:R-:W-:Y:S01]  /*5000*/  @!P6 STG.E.U8 desc[UR20][R8.64], R67 ;  /* 0x000000430800e986 */ /* 0x000fe2000c101114 */
[----:B------:R-:W-:Y:S01]  /*5010*/  ISETP.LT.OR P6, PT, R27, 0x2, !P0 ;  /* 0x000000021b00780c */ /* 0x000fe200047c1670 */
[-C--:B------:R-:W-:Y:S01]  /*5020*/  FMUL R56, R56, R3.reuse ;  /* 0x0000000338387220 */ /* 0x080fe20000400000 */
[-C--:B------:R-:W-:Y:S01]  /*5030*/  FMUL R11, R11, R3.reuse ;  /* 0x000000030b0b7220 */ /* 0x080fe20000400000 */
[----:B------:R0:W-:Y:S01]  /*5040*/  @!P3 STG.E.U8 desc[UR20][R8.64+0x1], R15 ;  /* 0x0000010f0800b986 */ /* 0x0001e2000c101114 */
[----:B------:R-:W-:Y:S01]  /*5050*/  ISETP.LT.OR P3, PT, R27, 0x9, !P1 ;  /* 0x000000091b00780c */ /* 0x000fe20004f61670 */
[----:B------:R-:W-:Y:S01]  /*5060*/  FMUL R22, R22, R3 ;  /* 0x0000000316167220 */ /* 0x000fe20000400000 */
[----:B------:R-:W-:Y:S01]  /*5070*/  F2FP.SATFINITE.E4M3.F32.PACK_AB_MERGE_C R57, RZ, R57, RZ ;  /* 0x00000039ff39723e */ /* 0x000fe200048070ff */
[----:B------:R-:W-:Y:S01]  /*5080*/  @!P5 STG.E.U8 desc[UR20][R6.64], R65 ;  /* 0x000000410600d986 */ /* 0x000fe2000c101114 */
[----:B-1----:R-:W-:-:S02]  /*5090*/  F2FP.SATFINITE.E4M3.F32.PACK_AB_MERGE_C R13, RZ, R66, RZ ;  /* 0x00000042ff0d723e */ /* 0x002fc400048070ff */
[C---:B------:R-:W-:Y:S02]  /*50a0*/  ISETP.LT.OR P5, PT, R27.reuse, 0x9, !P0 ;  /* 0x000000091b00780c */ /* 0x040fe400047a1670 */
[----:B------:R-:W-:Y:S01]  /*50b0*/  F2FP.SATFINITE.E4M3.F32.PACK_AB_MERGE_C R23, RZ, R23, RZ ;  /* 0x00000017ff17723e */ /* 0x000fe200048070ff */
[----:B------:R1:W-:Y:S01]  /*50c0*/  @!P6 STG.E.U8 desc[UR20][R6.64+0x1], R13 ;  /* 0x0000010d0600e986 */ /* 0x0003e2000c101114 */
[C---:B------:R-:W-:Y:S02]  /*50d0*/  ISETP.LT.OR P6, PT, R27.reuse, 0xa, !P0 ;  /* 0x0000000a1b00780c */ /* 0x040fe400047c1670 */
[----:B0-----:R-:W-:Y:S01]  /*50e0*/  F2FP.SATFINITE.E4M3.F32.PACK_AB_MERGE_C R15, RZ, R64, RZ ;  /* 0x00000040ff0f723e */ /* 0x001fe200048070ff */
[----:B------:R-:W-:Y:S01]  /*50f0*/  @!P3 STG.E.U8 desc[UR20][R8.64+0x8], R63 ;  /* 0x0000083f0800b986 */ /* 0x000fe2000c101114 */
[C---:B------:R-:W-:Y:S02]  /*5100*/  ISETP.LT.OR P3, PT, R27.reuse, 0x11, !P1 ;  /* 0x000000111b00780c */ /* 0x040fe40004f61670 */
[----:B------:R-:W-:Y:S01]  /*5110*/  F2FP.SATFINITE.E4M3.F32.PACK_AB_MERGE_C R11, RZ, R11, RZ ;  /* 0x0000000bff0b723e */ /* 0x000fe200048070ff */
[----:B------:R0:W-:Y:S01]  /*5120*/  @!P2 STG.E.U8 desc[UR20][R8.64+0x9], R15 ;  /* 0x0000090f0800a986 */ /* 0x0001e2000c101114 */
[----:B------:R-:W-:-:S02]  /*5130*/  ISETP.LT.OR P2, PT, R27, 0x12, !P1 ;  /* 0x000000121b00780c */ /* 0x000fc40004f41670 */
[----:B------:R-:W-:Y:S01]  /*5140*/  F2FP.SATFINITE.E4M3.F32.PACK_AB_MERGE_C R17, RZ, R22, RZ ;  /* 0x00000016ff11723e */ /* 0x000fe200048070ff */
[----:B------:R-:W-:Y:S01]  /*5150*/  @!P5 STG.E.U8 desc[UR20][R6.64+0x8], R61 ;  /* 0x0000083d0600d986 */ /* 0x000fe2000c101114 */
[----:B-1----:R-:W-:Y:S02]  /*5160*/  F2FP.SATFINITE.E4M3.F32.PACK_AB_MERGE_C R13, RZ, R62, RZ ;  /* 0x0000003eff0d723e */ /* 0x002fe400048070ff */
[----:B------:R-:W-:-:S03]  /*5170*/  ISETP.LT.OR P5, PT, R27, 0x11, !P0 ;  /* 0x000000111b00780c */ /* 0x000fc600047a1670 */
[----:B------:R1:W-:Y:S01]  /*5180*/  @!P6 STG.E.U8 desc[UR20][R6.64+0x9], R13 ;  /* 0x0000090d0600e986 */ /* 0x0003e2000c101114 */
[C---:B------:R-:W-:Y:S02]  /*5190*/  ISETP.LT.OR P6, PT, R27.reuse, 0x12, !P0 ;  /* 0x000000121b00780c */ /* 0x040fe400047c1670 */
[----:B0-----:R-:W-:Y:S01]  /*51a0*/  F2FP.SATFINITE.E4M3.F32.PACK_AB_MERGE_C R15, RZ, R60, RZ ;  /* 0x0000003cff0f723e */ /* 0x001fe200048070ff */
[----:B------:R-:W-:Y:S01]  /*51b0*/  @!P3 STG.E.U8 desc[UR20][R8.64+0x10], R59 ;  /* 0x0000103b0800b986 */ /* 0x000fe2000c101114 */
[C---:B------:R-:W-:Y:S02]  /*51c0*/  ISETP.LT.OR P3, PT, R27.reuse, 0x19, !P0 ;  /* 0x000000191b00780c */ /* 0x040fe40004761670 */
[C---:B------:R-:W-:Y:S01]  /*51d0*/  ISETP.LT.OR P0, PT, R27.reuse, 0x1a, !P0 ;  /* 0x0000001a1b00780c */ /* 0x040fe20004701670 */
[----:B------:R0:W-:Y:S01]  /*51e0*/  @!P2 STG.E.U8 desc[UR20][R8.64+0x11], R15 ;  /* 0x0000110f0800a986 */ /* 0x0001e2000c101114 */
[C---:B------:R-:W-:Y:S02]  /*51f0*/  ISETP.LT.OR P2, PT, R27.reuse, 0x19, !P1 ;  /* 0x000000191b00780c */ /* 0x040fe40004f41670 */
[----:B------:R-:W-:Y:S01]  /*5200*/  ISETP.LT.OR P1, PT, R27, 0x1a, !P1 ;  /* 0x0000001a1b00780c */ /* 0x000fe20004f21670 */
[----:B------:R2:W-:Y:S01]  /*5210*/  @!P5 STG.E.U8 desc[UR20][R6.64+0x10], R57 ;  /* 0x000010390600d986 */ /* 0x0005e2000c101114 */
[----:B-1----:R-:W-:-:S05]  /*5220*/  F2FP.SATFINITE.E4M3.F32.PACK_AB_MERGE_C R13, RZ, R58, RZ ;  /* 0x0000003aff0d723e */ /* 0x002fca00048070ff */
[----:B------:R2:W-:Y:S01]  /*5230*/  @!P6 STG.E.U8 desc[UR20][R6.64+0x11], R13 ;  /* 0x0000110d0600e986 */ /* 0x0005e2000c101114 */
[----:B0-----:R-:W-:-:S03]  /*5240*/  F2FP.SATFINITE.E4M3.F32.PACK_AB_MERGE_C R15, RZ, R56, RZ ;  /* 0x00000038ff0f723e */ /* 0x001fc600048070ff */
[----:B------:R2:W-:Y:S04]  /*5250*/  @!P2 STG.E.U8 desc[UR20][R8.64+0x18], R23 ;  /* 0x000018170800a986 */ /* 0x0005e8000c101114 */
[----:B------:R2:W-:Y:S04]  /*5260*/  @!P1 STG.E.U8 desc[UR20][R8.64+0x19], R15 ;  /* 0x0000190f08009986 */ /* 0x0005e8000c101114 */
[----:B------:R2:W-:Y:S04]  /*5270*/  @!P3 STG.E.U8 desc[UR20][R6.64+0x18], R11 ;  /* 0x0000180b0600b986 */ /* 0x0005e8000c101114 */
[----:B------:R2:W-:Y:S02]  /*5280*/  @!P0 STG.E.U8 desc[UR20][R6.64+0x19], R17 ;  /* 0x0000191106008986 */ /* 0x0005e4000c101114 */
.L_x_97:
[----:B------:R-:W-:Y:S05]  /*5290*/  BSYNC B0 ;  /* 0x0000000000007941 */ /* 0x000fea0003800000 */
.L_x_31:
[----:B------:R-:W-:Y:S01]  /*52a0*/  ULDC UR6, c[0x0][0xc] ;  /* 0x0000030000067ab9 */ /* 0x000fe20000000800 */
[----:B------:R-:W-:Y:S01]  /*52b0*/  ULDC UR7, c[0x0][0x10] ;  /* 0x0000040000077ab9 */ /* 0x000fe20000000800 */
[----:B0-2---:R-:W0:Y:S01]  /*52c0*/  LDC R9, c[0x0][0x14] ;  /* 0x00000500ff097b82 */ /* 0x005e220000000800 */
[----:B------:R-:W-:Y:S01]  /*52d0*/  UIMAD.WIDE.U32 UR6, UR6, UR7, URZ ;  /* 0x00000007060672a5 */ /* 0x000fe2000f8e003f */
[----:B------:R-:W-:Y:S02]  /*52e0*/  IMAD.MOV.U32 R6, RZ, RZ, R0 ;  /* 0x000000ffff067224 */ /* 0x000fe400078e0000 */
[----:B------:R-:W-:Y:S02]  /*52f0*/  IMAD.MOV.U32 R7, RZ, RZ, R5 ;  /* 0x000000ffff077224 */ /* 0x000fe400078e0005 */
[----:B-1-34-:R-:W-:Y:S02]  /*5300*/  IMAD.MOV.U32 R12, RZ, RZ, -0x1 ;  /* 0xffffffffff0c7424 */ /* 0x01afe400078e00ff */
[----:B------:R-:W-:-:S02]  /*5310*/  IMAD.MOV.U32 R21, RZ, RZ, -0x1 ;  /* 0xffffffffff157424 */ /* 0x000fc400078e00ff */
[----:B0-----:R-:W-:-:S04]  /*5320*/  IMAD.WIDE.U32 R6, R9, UR6, R6 ;  /* 0x0000000609067c25 */ /* 0x001fc8000f8e0006 */
[----:B------:R-:W-:Y:S01]  /*5330*/  IMAD R5, R9, UR7, RZ ;  /* 0x0000000709057c24 */ /* 0x000fe2000f8e02ff */
[----:B------:R-:W-:Y:S01]  /*5340*/  ULDC.64 UR6, c[0x0][0x650] ;  /* 0x0001940000067ab9 */ /* 0x000fe20000000a00 */
[----:B------:R-:W-:Y:S01]  /*5350*/  IMAD.MOV.U32 R0, RZ, RZ, R6 ;  /* 0x000000ffff007224 */ /* 0x000fe200078e0006 */
[----:B------:R-:W-:Y:S01]  /*5360*/  ISETP.GE.U32.AND P0, PT, R6, UR6, PT ;  /* 0x0000000606007c0c */ /* 0x000fe2000bf06070 */
[----:B------:R-:W-:Y:S01]  /*5370*/  IMAD.IADD R5, R7, 0x1, R5 ;  /* 0x0000000107057824 */ /* 0x000fe200078e0205 */
[----:B------:R-:W-:-:S04]  /*5380*/  PRMT R7, RZ, 0x7610, R7 ;  /* 0x00007610ff077816 */ /* 0x000fc80000000007 */
[----:B------:R-:W-:-:S13]  /*5390*/  ISETP.GE.U32.AND.EX P0, PT, R5, UR7, PT, P0 ;  /* 0x0000000705007c0c */ /* 0x000fda000bf06100 */
[----:B------:R-:W-:Y:S05]  /*53a0*/  @P0 BRA `(.L_x_98) ;  /* 0x0000000400640947 */ /* 0x000fea0003800000 */
[----:B------:R-:W0:Y:S01]  /*53b0*/  S2R R20, SR_CTAID.X ;  /* 0x0000000000147919 */ /* 0x000e220000002500 */
[----:B------:R-:W1:Y:S01]  /*53c0*/  LDC.64 R14, c[0x0][0x628] ;  /* 0x00018a00ff0e7b82 */ /* 0x000e620000000a00 */
[----:B------:R-:W-:Y:S01]  /*53d0*/  ULDC UR6, c[0x0][0x150] ;  /* 0x0000540000067ab9 */ /* 0x000fe20000000800 */
[----:B------:R-:W-:Y:S01]  /*53e0*/  IMAD.MOV.U32 R12, RZ, RZ, R0 ;  /* 0x000000ffff0c7224 */ /* 0x000fe200078e0000 */
[----:B------:R-:W2:Y:S01]  /*53f0*/  S2R R24, SR_CTAID.Y ;  /* 0x0000000000187919 */ /* 0x000ea20000002600 */
[----:B------:R-:W-:-:S04]  /*5400*/  IMAD.MOV.U32 R13, RZ, RZ, R5 ;  /* 0x000000ffff0d7224 */ /* 0x000fc800078e0005 */
[----:B------:R-:W3:Y:S08]  /*5410*/  LDC R23, c[0x0][0x144] ;  /* 0x00005100ff177b82 */ /* 0x000ef00000000800 */
[----:B------:R-:W4:Y:S08]  /*5420*/  LDC R16, c[0x0][0x630] ;  /* 0x00018c00ff107b82 */ /* 0x000f300000000800 */
[----:B------:R-:W2:Y:S01]  /*5430*/  LDC.64 R18, c[0x0][0x620] ;  /* 0x00018800ff127b82 */ /* 0x000ea20000000a00 */
[----:B-1----:R-:W-:-:S04]  /*5440*/  ISETP.NE.U32.AND P0, PT, R14, RZ, PT ;  /* 0x000000ff0e00720c */ /* 0x002fc80003f05070 */
[----:B------:R-:W-:Y:S02]  /*5450*/  ISETP.NE.AND.EX P0, PT, R15, RZ, PT, P0 ;  /* 0x000000ff0f00720c */ /* 0x000fe40003f05300 */
[----:B0-----:R-:W-:-:S05]  /*5460*/  I2FP.F32.U32 R6, R20 ;  /* 0x0000001400067245 */ /* 0x001fca0000201000 */
[----:B------:R-:W-:-:S04]  /*5470*/  FMUL R6, R6, UR6 ;  /* 0x0000000606067c20 */ /* 0x000fc80008400000 */
[----:B------:R0:W1:Y:S02]  /*5480*/  F2I.U32.TRUNC.NTZ R22, R6 ;  /* 0x0000000600167305 */ /* 0x000064000020f000 */
[----:B---34-:R-:W-:Y:S05]  /*5490*/  @!P0 BRA `(.L_x_99) ;  /* 0x0000000000288947 */ /* 0x018fea0003800000 */
[----:B------:R-:W3:Y:S02]  /*54a0*/  LDC R7, c[0x0][0x634] ;  /* 0x00018d00ff077b82 */ /* 0x000ee40000000800 */
[----:B---3--:R-:W-:-:S05]  /*54b0*/  IADD3 R11, P0, R0, R7, RZ ;  /* 0x00000007000b7210 */ /* 0x008fca0007f1e0ff */
[----:B------:R-:W-:-:S04]  /*54c0*/  IMAD.X R17, RZ, RZ, R5, P0 ;  /* 0x000000ffff117224 */ /* 0x000fc800000e0605 */
[----:B0-----:R-:W-:-:S04]  /*54d0*/  IMAD.WIDE.U32 R6, R17, R14, RZ ;  /* 0x0000000e11067225 */ /* 0x001fc800078e00ff */
[----:B-----5:R-:W-:-:S04]  /*54e0*/  IMAD.WIDE.U32 R8, P0, R11, R15, R6 ;  /* 0x0000000f0b087225 */ /* 0x020fc80007800006 */
[----:B------:R-:W-:-:S04]  /*54f0*/  IMAD.WIDE.U32 R6, R11, R14, RZ ;  /* 0x0000000e0b067225 */ /* 0x000fc800078e00ff */
[----:B------:R-:W-:Y:S01]  /*5500*/  IMAD.X R13, RZ, RZ, RZ, P0 ;  /* 0x000000ffff0d7224 */ /* 0x000fe200000e06ff */
[----:B------:R-:W-:Y:S01]  /*5510*/  IADD3 RZ, P0, R7, R8, RZ ;  /* 0x0000000807ff7210 */ /* 0x000fe20007f1e0ff */
[----:B------:R-:W-:-:S04]  /*5520*/  IMAD.MOV.U32 R12, RZ, RZ, R9 ;  /* 0x000000ffff0c7224 */ /* 0x000fc800078e0009 */
[----:B------:R-:W-:-:S08]  /*5530*/  IMAD.WIDE.U32.X R12, R17, R15, R12, P0 ;  /* 0x0000000f110c7225 */ /* 0x000fd000000e040c */
.L_x_99:
[-CC-:B------:R-:W-:Y:S01]  /*5540*/  SHF.R.U64 R21, R12, R16.reuse, R13.reuse ;  /* 0x000000100c157219 */ /* 0x180fe2000000120d */
[----:B------:R-:W3:Y:S01]  /*5550*/  LDC.64 R30, c[0x0][0x640] ;  /* 0x00019000ff1e7b82 */ /* 0x000ee20000000a00 */
[----:B0-----:R-:W-:Y:S01]  /*5560*/  SHF.R.U32.HI R6, RZ, R16, R13 ;  /* 0x00000010ff067219 */ /* 0x001fe2000001160d */
[----:B-1----:R-:W-:Y:S01]  /*5570*/  IMAD.MOV R22, RZ, RZ, -R22 ;  /* 0x000000ffff167224 */ /* 0x002fe200078e0a16 */
[----:B------:R-:W-:Y:S01]  /*5580*/  IADD3 R9, P0, RZ, -R21, RZ ;  /* 0x80000015ff097210 */ /* 0x000fe20007f1e0ff */
[----:B------:R-:W-:Y:S01]  /*5590*/  ULDC UR6, c[0x0][0x154] ;  /* 0x0000550000067ab9 */ /* 0x000fe20000000800 */
[----:B------:R-:W-:Y:S02]  /*55a0*/  IMAD.MOV.U32 R11, RZ, RZ, 0x1 ;  /* 0x00000001ff0b7424 */ /* 0x000fe400078e00ff */
[----:B------:R-:W-:Y:S01]  /*55b0*/  IMAD R23, R23, R22, R20 ;  /* 0x0000001617177224 */ /* 0x000fe200078e0214 */
[----:B------:R-:W0:Y:S01]  /*55c0*/  LDC R12, c[0x0][0x618] ;  /* 0x00018600ff0c7b82 */ /* 0x000e220000000800 */
[----:B------:R-:W-:-:S02]  /*55d0*/  IMAD.X R7, RZ, RZ, ~R6, P0 ;  /* 0x000000ffff077224 */ /* 0x000fc400000e0e06 */
[----:B------:R-:W-:Y:S02]  /*55e0*/  IMAD.MOV.U32 R6, RZ, RZ, R0 ;  /* 0x000000ffff067224 */ /* 0x000fe400078e0000 */
[-C--:B--2--5:R-:W-:Y:S02]  /*55f0*/  IMAD R8, R7, R18.reuse, RZ ;  /* 0x0000001207087224 */ /* 0x0a4fe400078e02ff */
[----:B------:R-:W-:Y:S01]  /*5600*/  IMAD.MOV.U32 R7, RZ, RZ, R5 ;  /* 0x000000ffff077224 */ /* 0x000fe200078e0005 */
[----:B------:R-:W1:Y:S01]  /*5610*/  LDC R26, c[0x0][0x608] ;  /* 0x00018200ff1a7b82 */ /* 0x000e620000000800 */
[----:B------:R-:W-:-:S04]  /*5620*/  IMAD.WIDE.U32 R6, R9, R18, R6 ;  /* 0x0000001209067225 */ /* 0x000fc800078e0006 */
[----:B------:R-:W-:-:S03]  /*5630*/  IMAD R9, R9, R19, R8 ;  /* 0x0000001309097224 */ /* 0x000fc600078e0208 */
[----:B------:R-:W2:Y:S01]  /*5640*/  LDC R28, c[0x0][0x658] ;  /* 0x00019600ff1c7b82 */ /* 0x000ea20000000800 */
[----:B------:R-:W-:Y:S01]  /*5650*/  I2FP.F32.U32 R8, R24 ;  /* 0x0000001800087245 */ /* 0x000fe20000201000 */
[----:B------:R-:W-:Y:S01]  /*5660*/  IMAD.IADD R7, R7, 0x1, R9 ;  /* 0x0000000107077824 */ /* 0x000fe200078e0209 */
[----:B---3--:R-:W-:Y:S01]  /*5670*/  ISETP.NE.U32.AND P0, PT, R30, RZ, PT ;  /* 0x000000ff1e00720c */ /* 0x008fe20003f05070 */
[----:B------:R-:W-:Y:S02]  /*5680*/  IMAD.MOV.U32 R9, RZ, RZ, -0x1 ;  /* 0xffffffffff097424 */ /* 0x000fe400078e00ff */
[----:B------:R-:W-:Y:S02]  /*5690*/  FMUL R8, R8, UR6 ;  /* 0x0000000608087c20 */ /* 0x000fe40008400000 */
[----:B------:R-:W3:Y:S01]  /*56a0*/  LDC R19, c[0x0][0x148] ;  /* 0x00005200ff137b82 */ /* 0x000ee20000000800 */
[----:B0-----:R-:W-:Y:S01]  /*56b0*/  SHF.R.U64 R16, R6, R12, R7 ;  /* 0x0000000c06107219 */ /* 0x001fe20000001207 */
[----:B------:R0:W4:Y:S01]  /*56c0*/  F2I.U32.TRUNC.NTZ R17, R8 ;  /* 0x0000000800117305 */ /* 0x000122000020f000 */
[----:B------:R-:W-:-:S02]  /*56d0*/  ISETP.NE.AND.EX P0, PT, R31, RZ, PT, P0 ;  /* 0x000000ff1f00720c */ /* 0x000fc40003f05300 */
[----:B------:R-:W-:-:S03]  /*56e0*/  SHF.R.U32.HI R7, RZ, R12, R7 ;  /* 0x0000000cff077219 */ /* 0x000fc60000011607 */
[----:B------:R-:W0:Y:S01]  /*56f0*/  LDC R20, c[0x0][0x600] ;  /* 0x00018000ff147b82 */ /* 0x000e220000000800 */
[-CC-:B-1----:R-:W-:Y:S02]  /*5700*/  SHF.R.U64 R14, R16, R26.reuse, R7.reuse ;  /* 0x0000001a100e7219 */ /* 0x182fe40000001207 */
[----:B------:R-:W-:-:S05]  /*5710*/  SHF.R.U32.HI R7, RZ, R26, R7 ;  /* 0x0000001aff077219 */ /* 0x000fca0000011607 */
[----:B------:R-:W1:Y:S01]  /*5720*/  LDC R22, c[0x0][0x648] ;  /* 0x00019200ff167b82 */ /* 0x000e620000000800 */
[-CC-:B--2---:R-:W-:Y:S02]  /*5730*/  SHF.R.U64 R18, R14, R28.reuse, R7.reuse ;  /* 0x0000001c0e127219 */ /* 0x184fe40000001207 */
[-C--:B------:R-:W-:Y:S02]  /*5740*/  SHF.L.U32 R9, R9, R28.reuse, RZ ;  /* 0x0000001c09097219 */ /* 0x080fe400000006ff */
[-C--:B------:R-:W-:Y:S01]  /*5750*/  SHF.R.U32.HI R7, RZ, R28.reuse, R7 ;  /* 0x0000001cff077219 */ /* 0x080fe20000011607 */
[----:B------:R-:W-:Y:S01]  /*5760*/  IMAD.MOV.U32 R6, RZ, RZ, R18 ;  /* 0x000000ffff067224 */ /* 0x000fe200078e0012 */
[----:B------:R-:W-:Y:S01]  /*5770*/  SHF.L.U32 R26, R11, R28, RZ ;  /* 0x0000001c0b1a7219 */ /* 0x000fe200000006ff */
[----:B------:R-:W2:Y:S01]  /*5780*/  LDC R27, c[0x0][0x638] ;  /* 0x00018e00ff1b7b82 */ /* 0x000ea20000000800 */
[----:B------:R-:W-:-:S07]  /*5790*/  LOP3.LUT R25, RZ, R9, RZ, 0x33, !PT ;  /* 0x00000009ff197212 */ /* 0x000fce00078e33ff */
[----:B------:R-:W0:Y:S01]  /*57a0*/  LDC R29, c[0x0][0x610] ;  /* 0x00018400ff1d7b82 */ /* 0x000e220000000800 */
[----:B----4-:R-:W-:Y:S05]  /*57b0*/  @!P0 BRA `(.L_x_100) ;  /* 0x0000000000288947 */ /* 0x010fea0003800000 */
[----:B------:R-:W4:Y:S02]  /*57c0*/  LDC R11, c[0x0][0x64c] ;  /* 0x00019300ff0b7b82 */ /* 0x000f240000000800 */
[----:B----4-:R-:W-:-:S05]  /*57d0*/  IADD3 R11, P0, R18, R11, RZ ;  /* 0x0000000b120b7210 */ /* 0x010fca0007f1e0ff */
[----:B------:R-:W-:-:S04]  /*57e0*/  IMAD.X R15, RZ, RZ, R7, P0 ;  /* 0x000000ffff0f7224 */ /* 0x000fc800000e0607 */
[----:B------:R-:W-:-:S04]  /*57f0*/  IMAD.WIDE.U32 R6, R15, R30, RZ ;  /* 0x0000001e0f067225 */ /* 0x000fc800078e00ff */
[----:B0-----:R-:W-:-:S04]  /*5800*/  IMAD.WIDE.U32 R8, P0, R11, R31, R6 ;  /* 0x0000001f0b087225 */ /* 0x001fc80007800006 */
[----:B------:R-:W-:-:S04]  /*5810*/  IMAD.WIDE.U32 R6, R11, R30, RZ ;  /* 0x0000001e0b067225 */ /* 0x000fc800078e00ff */
[----:B------:R-:W-:Y:S01]  /*5820*/  IMAD.X R13, RZ, RZ, RZ, P0 ;  /* 0x000000ffff0d7224 */ /* 0x000fe200000e06ff */
[----:B------:R-:W-:Y:S01]  /*5830*/  IADD3 RZ, P0, R7, R8, RZ ;  /* 0x0000000807ff7210 */ /* 0x000fe20007f1e0ff */
[----:B------:R-:W-:-:S04]  /*5840*/  IMAD.MOV.U32 R12, RZ, RZ, R9 ;  /* 0x000000ffff0c7224 */ /* 0x000fc800078e0009 */
[----:B------:R-:W-:-:S08]  /*5850*/  IMAD.WIDE.U32.X R6, R15, R31, R12, P0 ;  /* 0x0000001f0f067225 */ /* 0x000fd000000e040c */
.L_x_100:
[----:B-1----:R-:W-:Y:S01]  /*5860*/  SHF.R.U64 R6, R6, R22, R7 ;  /* 0x0000001606067219 */ /* 0x002fe20000001207 */
[----:B0-----:R-:W-:Y:S01]  /*5870*/  VIADD R11, R20, 0xffffffff ;  /* 0xffffffff140b7836 */ /* 0x001fe20000000000 */
[----:B------:R-:W-:Y:S01]  /*5880*/  LOP3.LUT R9, R14, R25, RZ, 0xc0, !PT ;  /* 0x000000190e097212 */ /* 0x000fe200078ec0ff */
[----:B------:R-:W-:Y:S02]  /*5890*/  IMAD.MOV R17, RZ, RZ, -R17 ;  /* 0x000000ffff117224 */ /* 0x000fe400078e0a11 */
[----:B------:R-:W-:Y:S02]  /*58a0*/  IMAD.MOV R7, RZ, RZ, -R6 ;  /* 0x000000ffff077224 */ /* 0x000fe400078e0a06 */
[----:B------:R-:W-:Y:S01]  /*58b0*/  IMAD R26, R26, R6, R9 ;  /* 0x000000061a1a7224 */ /* 0x000fe200078e0209 */
[----:B------:R-:W-:Y:S01]  /*58c0*/  LOP3.LUT R9, R16, R11, RZ, 0xc0, !PT ;  /* 0x0000000b10097212 */ /* 0x000fe200078ec0ff */
[----:B---3--:R-:W-:Y:S02]  /*58d0*/  @P4 IMAD R23, R19, R17, R24 ;  /* 0x0000001113174224 */ /* 0x008fe400078e0218 */
[----:B--2---:R-:W-:-:S02]  /*58e0*/  IMAD R6, R7, R27, R18 ;  /* 0x0000001b07067224 */ /* 0x004fc400078e0212 */
[----:B------:R-:W-:Y:S02]  /*58f0*/  IMAD R26, R26, R29, R23 ;  /* 0x0000001d1a1a7224 */ /* 0x000fe400078e0217 */
[----:B------:R-:W-:Y:S02]  /*5900*/  IMAD R9, R6, R20, R9 ;  /* 0x0000001406097224 */ /* 0x000fe400078e0209 */
[----:B------:R-:W-:-:S03]  /*5910*/  IMAD.MOV.U32 R7, RZ, RZ, 0x1 ;  /* 0x00000001ff077424 */ /* 0x000fc600078e00ff */
[----:B------:R-:W-:Y:S02]  /*5920*/  SEL R12, R9, R26, !P4 ;  /* 0x0000001a090c7207 */ /* 0x000fe40006000000 */
[----:B------:R-:W-:-:S07]  /*5930*/  SEL R26, R26, R9, !P4 ;  /* 0x000000091a1a7207 */ /* 0x000fce0006000000 */
.L_x_98:
[----:B------:R-:W-:Y:S01]  /*5940*/  UIADD3 UR5, UR9, UR5, URZ ;  /* 0x0000000509057290 */ /* 0x000fe2000fffe03f */
[----:B------:R-:W-:Y:S01]  /*5950*/  LOP3.LUT P0, RZ, R7, 0xff, RZ, 0xc0, !PT ;  /* 0x000000ff07ff7812 */ /* 0x000fe2000780c0ff */
[----:B------:R-:W-:Y:S02]  /*5960*/  IMAD.MOV.U32 R13, RZ, RZ, R26 ;  /* 0x000000ffff0d7224 */ /* 0x000fe400078e001a */
[----:B------:R-:W-:Y:S02]  /*5970*/  USHF.R.U32.HI UR6, URZ, 0x2, UR5 ;  /* 0x000000023f067899 */ /* 0x000fe40008011605 */
[----:B------:R-:W-:Y:S02]  /*5980*/  UISETP.GT.U32.AND UP1, UPT, UR5, 0x3, UPT ;  /* 0x000000030500788c */ /* 0x000fe4000bf24070 */
[----:B------:R-:W-:Y:S02]  /*5990*/  ULOP3.LUT UR6, UR6, 0x1, URZ, 0xc0, !UPT ;  /* 0x0000000106067892 */ /* 0x000fe4000f8ec03f */
[----:B------:R-:W-:-:S02]  /*59a0*/  UISETP.LT.U32.AND UP1, UPT, UR9, 0x4, UP1 ;  /* 0x000000040900788c */ /* 0x000fc40008f21070 */
[----:B------:R-:W-:Y:S02]  /*59b0*/  UISETP.NE.U32.AND UP0, UPT, UR6, 0x1, UPT ;  /* 0x000000010600788c */ /* 0x000fe4000bf05070 */
[----:B------:R-:W-:Y:S02]  /*59c0*/  USEL UR7, URZ, 0x1, !UP1 ;  /* 0x000000013f077887 */ /* 0x000fe4000c800000 */
[----:B------:R-:W-:Y:S02]  /*59d0*/  UISETP.GT.U32.AND UP0, UPT, UR9, 0x3, !UP0 ;  /* 0x000000030900788c */ /* 0x000fe4000c704070 */
[----:B------:R-:W-:Y:S02]  /*59e0*/  ULOP3.LUT UR5, UR5, 0x3, URZ, 0xc0, !UPT ;  /* 0x0000000305057892 */ /* 0x000fe4000f8ec03f */
[----:B------:R-:W-:-:S04]  /*59f0*/  USEL UR6, URZ, 0x1, !UP0 ;  /* 0x000000013f067887 */ /* 0x000fc8000c000000 */
[----:B------:R-:W-:Y:S01]  /*5a00*/  ULOP3.LUT UR4, UR6, UR4, UR7, 0x96, !UPT ;  /* 0x0000000406047292 */ /* 0x000fe2000f8e9607 */
[----:B------:R-:W-:Y:S11]  /*5a10*/  @P0 BRA `(.L_x_101) ;  /* 0xffffffb4004c0947 */ /* 0x000ff6000383ffff */
[----:B------:R-:W-:Y:S05]  /*5a20*/  EXIT ;  /* 0x000000000000794d */ /* 0x000fea0003800000 */
.L_x_3:
[----:B0-----:R-:W-:Y:S01]  /*5a30*/  ULDC.64 UR4, c[0x0][0x650] ;  /* 0x0001940000047ab9 */ /* 0x001fe20000000a00 */
        /* <DEDUP_REMOVED lines=25> */
.L_x_103:
[-CC-:B------:R-:W-:Y:S01]  /*5bd0*/  SHF.R.U64 R17, R14, R18.reuse, R15.reuse ;  /* 0x000000120e117219 */ /* 0x180fe2000000120f */
[----:B------:R-:W0:Y:S01]  /*5be0*/  LDC R16, c[0x0][0x618] ;  /* 0x00018600ff107b82 */ /* 0x000e220000000800 */
[----:B------:R-:W-:Y:S01]  /*5bf0*/  SHF.R.U32.HI R7, RZ, R18, R15 ;  /* 0x00000012ff077219 */ /* 0x000fe2000001160f */
[----:B------:R-:W-:Y:S01]  /*5c00*/  ULDC UR4, c[0x0][0x150] ;  /* 0x0000540000047ab9 */ /* 0x000fe20000000800 */
[----:B------:R-:W-:Y:S01]  /*5c10*/  IADD3 R9, P0, RZ, -R17, RZ ;  /* 0x80000011ff097210 */ /* 0x000fe20007f1e0ff */
[----:B------:R-:W-:Y:S01]  /*5c20*/  IMAD.MOV.U32 R10, RZ, RZ, R0 ;  /* 0x000000ffff0a7224 */ /* 0x000fe200078e0000 */
[----:B------:R-:W-:Y:S01]  /*5c30*/  I2FP.F32.U32 R12, R6 ;  /* 0x00000006000c7245 */ /* 0x000fe20000201000 */
[----:B------:R-:W-:Y:S02]  /*5c40*/  IMAD.MOV.U32 R11, RZ, RZ, R5 ;  /* 0x000000ffff0b7224 */ /* 0x000fe400078e0005 */
[----:B------:R-:W1:Y:S01]  /*5c50*/  LDC.64 R26, c[0x0][0x640] ;  /* 0x00019000ff1a7b82 */ /* 0x000e620000000a00 */
[----:B------:R-:W-:-:S02]  /*5c60*/  IMAD.X R7, RZ, RZ, ~R7, P0 ;  /* 0x000000ffff077224 */ /* 0x000fc400000e0e07 */
[----:B------:R-:W-:Y:S01]  /*5c70*/  FMUL R13, R12, UR4 ;  /* 0x000000040c0d7c20 */ /* 0x000fe20008400000 */
[----:B------:R-:W-:Y:S01]  /*5c80*/  IMAD.WIDE.U32 R10, R9, R20, R10 ;  /* 0x00000014090a7225 */ /* 0x000fe200078e000a */
[----:B------:R-:W-:-:S03]  /*5c90*/  ULDC UR4, c[0x0][0x154] ;  /* 0x0000550000047ab9 */ /* 0x000fc60000000800 */
[----:B------:R-:W-:Y:S01]  /*5ca0*/  IMAD R12, R7, R20, RZ ;  /* 0x00000014070c7224 */ /* 0x000fe200078e02ff */
[----:B------:R-:W2:Y:S01]  /*5cb0*/  LDC R15, c[0x0][0x144] ;  /* 0x00005100ff0f7b82 */ /* 0x000ea20000000800 */
[----:B------:R-:W3:Y:S02]  /*5cc0*/  F2I.U32.TRUNC.NTZ R13, R13 ;  /* 0x0000000d000d7305 */ /* 0x000ee4000020f000 */
[----:B------:R-:W-:Y:S02]  /*5cd0*/  IMAD R7, R9, R21, R12 ;  /* 0x0000001509077224 */ /* 0x000fe400078e020c */
[----:B------:R-:W-:Y:S02]  /*5ce0*/  IMAD.MOV.U32 R12, RZ, RZ, 0x1 ;  /* 0x00000001ff0c7424 */ /* 0x000fe400078e00ff */
[----:B------:R-:W-:Y:S01]  /*5cf0*/  IMAD.IADD R7, R11, 0x1, R7 ;  /* 0x000000010b077824 */ /* 0x000fe200078e0207 */
[----:B------:R-:W4:Y:S04]  /*5d00*/  LDC R18, c[0x0][0x608] ;  /* 0x00018200ff127b82 */ /* 0x000f280000000800 */
[----:B0-----:R-:W-:-:S02]  /*5d10*/  SHF.R.U64 R14, R10, R16, R7 ;  /* 0x000000100a0e7219 */ /* 0x001fc40000001207 */
[----:B------:R-:W-:Y:S02]  /*5d20*/  I2FP.F32.U32 R10, R8 ;  /* 0x00000008000a7245 */ /* 0x000fe40000201000 */
[----:B------:R-:W0:Y:S01]  /*5d30*/  LDC R25, c[0x0][0x658] ;  /* 0x00019600ff197b82 */ /* 0x000e220000000800 */
[----:B-1----:R-:W-:Y:S01]  /*5d40*/  ISETP.NE.U32.AND P0, PT, R26, RZ, PT ;  /* 0x000000ff1a00720c */ /* 0x002fe20003f05070 */
[----:B---3--:R-:W-:Y:S01]  /*5d50*/  IMAD.MOV R9, RZ, RZ, -R13 ;  /* 0x000000ffff097224 */ /* 0x008fe200078e0a0d */
[----:B------:R-:W-:Y:S01]  /*5d60*/  SHF.R.U32.HI R7, RZ, R16, R7 ;  /* 0x00000010ff077219 */ /* 0x000fe20000011607 */
[----:B------:R-:W-:Y:S01]  /*5d70*/  FMUL R10, R10, UR4 ;  /* 0x000000040a0a7c20 */ /* 0x000fe20008400000 */
[----:B------:R-:W-:Y:S01]  /*5d80*/  ISETP.NE.AND.EX P0, PT, R27, RZ, PT, P0 ;  /* 0x000000ff1b00720c */ /* 0x000fe20003f05300 */
[----:B------:R-:W-:Y:S02]  /*5d90*/  IMAD.MOV.U32 R16, RZ, RZ, -0x1 ;  /* 0xffffffffff107424 */ /* 0x000fe400078e00ff */
[----:B------:R-:W1:Y:S01]  /*5da0*/  LDC R21, c[0x0][0x148] ;  /* 0x00005200ff157b82 */ /* 0x000e620000000800 */
[----:B--2---:R-:W-:-:S07]  /*5db0*/  IMAD R23, R15, R9, R6 ;  /* 0x000000090f177224 */ /* 0x004fce00078e0206 */
[----:B------:R-:W2:Y:S01]  /*5dc0*/  LDC R20, c[0x0][0x600] ;  /* 0x00018000ff147b82 */ /* 0x000ea20000000800 */
[-CC-:B----4-:R-:W-:Y:S02]  /*5dd0*/  SHF.R.U64 R19, R14, R18.reuse, R7.reuse ;  /* 0x000000120e137219 */ /* 0x190fe40000001207 */
[----:B------:R-:W-:Y:S02]  /*5de0*/  SHF.R.U32.HI R6, RZ, R18, R7 ;  /* 0x00000012ff067219 */ /* 0x000fe40000011607 */
[----:B------:R3:W4:Y:S03]  /*5df0*/  F2I.U32.TRUNC.NTZ R18, R10 ;  /* 0x0000000a00127305 */ /* 0x000726000020f000 */
[----:B------:R-:W1:Y:S01]  /*5e00*/  LDC R22, c[0x0][0x648] ;  /* 0x00019200ff167b82 */ /* 0x000e620000000800 */
[-C--:B0-----:R-:W-:Y:S02]  /*5e10*/  SHF.L.U32 R9, R16, R25.reuse, RZ ;  /* 0x0000001910097219 */ /* 0x081fe400000006ff */
[----:B------:R-:W-:-:S02]  /*5e20*/  SHF.R.U64 R16, R19, R25, R6 ;  /* 0x0000001913107219 */ /* 0x000fc40000001206 */
[-C--:B------:R-:W-:Y:S02]  /*5e30*/  SHF.R.U32.HI R7, RZ, R25.reuse, R6 ;  /* 0x00000019ff077219 */ /* 0x080fe40000011606 */
[----:B------:R-:W-:Y:S01]  /*5e40*/  SHF.L.U32 R25, R12, R25, RZ ;  /* 0x000000190c197219 */ /* 0x000fe200000006ff */
[----:B------:R-:W0:Y:S01]  /*5e50*/  LDC R24, c[0x0][0x638] ;  /* 0x00018e00ff187b82 */ /* 0x000e220000000800 */
[----:B------:R-:W-:Y:S01]  /*5e60*/  LOP3.LUT R28, RZ, R9, RZ, 0x33, !PT ;  /* 0x00000009ff1c7212 */ /* 0x000fe200078e33ff */
[----:B------:R-:W-:-:S06]  /*5e70*/  IMAD.MOV.U32 R6, RZ, RZ, R16 ;  /* 0x000000ffff067224 */ /* 0x000fcc00078e0010 */
[----:B------:R-:W0:Y:S01]  /*5e80*/  LDC R29, c[0x0][0x610] ;  /* 0x00018400ff1d7b82 */ /* 0x000e220000000800 */
[----:B---34-:R-:W-:Y:S05]  /*5e90*/  @!P0 BRA `(.L_x_104) ;  /* 0x0000000000288947 */ /* 0x018fea0003800000 */
        /* <DEDUP_REMOVED lines=10> */
.L_x_104:
[----:B-1----:R-:W-:Y:S01]  /*5f40*/  SHF.R.U64 R7, R6, R22, R7 ;  /* 0x0000001606077219 */ /* 0x002fe20000001207 */
[----:B--2---:R-:W-:Y:S01]  /*5f50*/  VIADD R11, R20, 0xffffffff ;  /* 0xffffffff140b7836 */ /* 0x004fe20000000000 */
[----:B------:R-:W-:Y:S01]  /*5f60*/  LOP3.LUT R6, R19, R28, RZ, 0xc0, !PT ;  /* 0x0000001c13067212 */ /* 0x000fe200078ec0ff */
[----:B------:R-:W-:Y:S02]  /*5f70*/  IMAD.MOV R18, RZ, RZ, -R18 ;  /* 0x000000ffff127224 */ /* 0x000fe400078e0a12 */
[----:B------:R-:W-:Y:S02]  /*5f80*/  IMAD.MOV R9, RZ, RZ, -R7 ;  /* 0x000000ffff097224 */ /* 0x000fe400078e0a07 */
[----:B------:R-:W-:Y:S01]  /*5f90*/  IMAD R12, R25, R7, R6 ;  /* 0x00000007190c7224 */ /* 0x000fe200078e0206 */
[----:B------:R-:W-:Y:S01]  /*5fa0*/  LOP3.LUT R7, R14, R11, RZ, 0xc0, !PT ;  /* 0x0000000b0e077212 */ /* 0x000fe200078ec0ff */
[----:B------:R-:W-:Y:S02]  /*5fb0*/  @P4 IMAD R23, R21, R18, R8 ;  /* 0x0000001215174224 */ /* 0x000fe400078e0208 */
[----:B0-----:R-:W-:-:S02]  /*5fc0*/  IMAD R6, R9, R24, R16 ;  /* 0x0000001809067224 */ /* 0x001fc400078e0210 */
[----:B------:R-:W-:Y:S02]  /*5fd0*/  IMAD R12, R12, R29, R23 ;  /* 0x0000001d0c0c7224 */ /* 0x000fe400078e0217 */
[----:B------:R-:W-:Y:S02]  /*5fe0*/  IMAD R7, R6, R20, R7 ;  /* 0x0000001406077224 */ /* 0x000fe400078e0207 */
[----:B------:R-:W-:Y:S02]  /*5ff0*/  IMAD.MOV.U32 R10, RZ, RZ, 0x1 ;  /* 0x00000001ff0a7424 */ /* 0x000fe400078e00ff */
[----:B------:R-:W-:Y:S01]  /*6000*/  IMAD.MOV.U32 R9, RZ, RZ, R17 ;  /* 0x000000ffff097224 */ /* 0x000fe200078e0011 */
[----:B------:R-:W-:Y:S02]  /*6010*/  SEL R16, R7, R12, !P4 ;  /* 0x0000000c07107207 */ /* 0x000fe40006000000 */
[----:B------:R-:W-:-:S07]  /*6020*/  SEL R12, R12, R7, !P4 ;  /* 0x000000070c0c7207 */ /* 0x000fce0006000000 */
.L_x_102:
[----:B------:R-:W-:-:S08]  /*6030*/  NOP ;  /* 0x0000000000007918 */ /* 0x000fd00000000000 */
[----:B------:R-:W0:-:S00]  /*6040*/  USETMAXREG.DEALLOC.CTAPOOL 0x28 ;  /* 0x00000028000079c8 */ /* 0x000e0000080e0500 */
[----:B0-----:R-:W-:-:S13]  /*6050*/  ISETP.NE.AND P0, PT, R3, RZ, PT ;  /* 0x000000ff0300720c */ /* 0x001fda0003f05270 */
[----:B------:R-:W-:Y:S05]  /*6060*/  @P0 EXIT ;  /* 0x000000000000094d */ /* 0x000fea0003800000 */
[----:B------:R-:W-:Y:S01]  /*6070*/  LOP3.LUT P0, RZ, R10, 0xff, RZ, 0xc0, !PT ;  /* 0x000000ff0aff7812 */ /* 0x000fe2000780c0ff */
[----:B------:R-:W-:Y:S02]  /*6080*/  IMAD.MOV.U32 R11, RZ, RZ, 0x1 ;  /* 0x00000001ff0b7424 */ /* 0x000fe400078e00ff */
[----:B------:R-:W-:-:S10]  /*6090*/  IMAD.MOV.U32 R10, RZ, RZ, RZ ;  /* 0x000000ffff0a7224 */ /* 0x000fd400078e00ff */
[----:B------:R-:W-:Y:S05]  /*60a0*/  @!P0 BRA `(.L_x_105) ;  /* 0x0000000c006c8947 */ /* 0x000fea0003800000 */
[----:B------:R-:W0:Y:S01]  /*60b0*/  LDC R3, c[0x0][0x28c] ;  /* 0x0000a300ff037b82 */ /* 0x000e220000000800 */
[----:B------:R-:W-:Y:S01]  /*60c0*/  ULDC UR5, c[0x0][0x658] ;  /* 0x0001960000057ab9 */ /* 0x000fe20000000800 */
[----:B------:R-:W-:Y:S01]  /*60d0*/  UMOV UR7, 0xffffffff ;  /* 0xffffffff00077882 */ /* 0x000fe20000000000 */
[----:B------:R-:W-:Y:S01]  /*60e0*/  ULDC UR6, c[0x0][0xc] ;  /* 0x0000030000067ab9 */ /* 0x000fe20000000800 */
[----:B------:R-:W-:Y:S01]  /*60f0*/  USHF.L.U32 UR9, UR7, UR5, URZ ;  /* 0x0000000507097299 */ /* 0x000fe2000800063f */
[C---:B------:R-:W-:Y:S01]  /*6100*/  LOP3.LUT P3, RZ, R2.reuse, 0x7f, RZ, 0xc0, !PT ;  /* 0x0000007f02ff7812 */ /* 0x040fe2000786c0ff */
[----:B------:R-:W-:Y:S01]  /*6110*/  UMOV UR8, 0x1 ;  /* 0x0000000100087882 */ /* 0x000fe20000000000 */
[----:B------:R-:W-:Y:S01]  /*6120*/  ULDC UR7, c[0x0][0x10] ;  /* 0x0000040000077ab9 */ /* 0x000fe20000000800 */
[----:B------:R-:W-:Y:S01]  /*6130*/  LOP3.LUT P0, RZ, R2, 0x1f, RZ, 0xc0, !PT ;  /* 0x0000001f02ff7812 */ /* 0x000fe2000780c0ff */
[----:B------:R-:W-:Y:S01]  /*6140*/  UIMAD.WIDE.U32 UR6, UR6, UR7, URZ ;  /* 0x00000007060672a5 */ /* 0x000fe2000f8e003f */
[----:B------:R-:W-:Y:S01]  /*6150*/  BSSY B0, `(.L_x_105) ;  /* 0x00000d0000007945 */ /* 0x000fe20003800000 */
[----:B------:R-:W-:Y:S01]  /*6160*/  USHF.L.U32 UR5, UR8, UR5, URZ ;  /* 0x0000000508057299 */ /* 0x000fe2000800063f */
[----:B------:R-:W-:Y:S01]  /*6170*/  IMAD.MOV.U32 R14, RZ, RZ, 0x1 ;  /* 0x00000001ff0e7424 */ /* 0x000fe200078e00ff */
[----:B------:R-:W-:Y:S01]  /*6180*/  LOP3.LUT R17, R4, 0x2, RZ, 0xfc, !PT ;  /* 0x0000000204117812 */ /* 0x000fe200078efcff */
[----:B------:R-:W-:Y:S01]  /*6190*/  ULDC UR8, c[0x0][0x14] ;  /* 0x0000050000087ab9 */ /* 0x000fe20000000800 */
[----:B------:R-:W-:Y:S01]  /*61a0*/  PLOP3.LUT P0, PT, P0, P3, PT, 0x8a, 0x0 ;  /* 0x000000000000781c */ /* 0x000fe20000707172 */
[----:B------:R-:W-:Y:S01]  /*61b0*/  UIMAD.WIDE.U32 UR30, UR6, UR8, URZ ;  /* 0x00000008061e72a5 */ /* 0x000fe2000f8e003f */
[----:B------:R-:W-:Y:S01]  /*61c0*/  IMAD.MOV.U32 R11, RZ, RZ, 0x1 ;  /* 0x00000001ff0b7424 */ /* 0x000fe200078e00ff */
[----:B------:R-:W-:Y:S01]  /*61d0*/  UIMAD UR7, UR7, UR8, URZ ;  /* 0x00000008070772a4 */ /* 0x000fe2000f8e023f */
[----:B------:R-:W-:Y:S01]  /*61e0*/  IMAD.MOV.U32 R10, RZ, RZ, RZ ;  /* 0x000000ffff0a7224 */ /* 0x000fe200078e00ff */
[----:B------:R-:W-:Y:S01]  /*61f0*/  ULDC UR4, c[0x0][0x600] ;  /* 0x0001800000047ab9 */ /* 0x000fe20000000800 */
[----:B------:R-:W-:-:S02]  /*6200*/  ULOP3.LUT UR6, URZ, UR9, URZ, 0x33, !UPT ;  /* 0x000000093f067292 */ /* 0x000fc4000f8e333f */
[----:B------:R-:W-:Y:S01]  /*6210*/  UIADD3 UR4, UR4, -0x1, URZ ;  /* 0xffffffff04047890 */ /* 0x000fe2000fffe03f */
[----:B0-----:R-:W-:Y:S01]  /*6220*/  VIADD R3, R3, 0xff ;  /* 0x000000ff03037836 */ /* 0x001fe20000000000 */
[----:B------:R-:W-:Y:S01]  /*6230*/  UIADD3 UR7, UR31, UR7, URZ ;  /* 0x000000071f077290 */ /* 0x000fe2000fffe03f */
[----:B------:R-:W-:-:S03]  /*6240*/  ULDC.64 UR38, c[0x0][0x198] ;  /* 0x0000660000267ab9 */ /* 0x000fc60000000a00 */
[----:B------:R-:W-:-:S04]  /*6250*/  SHF.R.S32.HI R6, RZ, 0x1f, R3 ;  /* 0x0000001fff067819 */ /* 0x000fc80000011403 */
[----:B------:R-:W-:-:S04]  /*6260*/  LEA.HI R6, R6, R3, RZ, 0x8 ;  /* 0x0000000306067211 */ /* 0x000fc800078f40ff */
[----:B------:R-:W-:-:S05]  /*6270*/  SHF.R.S32.HI R15, RZ, 0x8, R6 ;  /* 0x00000008ff0f7819 */ /* 0x000fca0000011406 */
[----:B------:R-:W-:-:S07]  /*6280*/  VIADD R13, R15, 0x1 ;  /* 0x000000010f0d7836 */ /* 0x000fce0000000000 */
.L_x_117:
[----:B------:R-:W-:-:S03]  /*6290*/  UMOV UR8, 0xffffffff ;  /* 0xffffffff00087882 */ /* 0x000fc60000000000 */
[----:B------:R-:W-:Y:S05]  /*62a0*/  BRA.DIV UR8, `(.L_x_106) ;  /* 0x0000000e08dc7947 */ /* 0x000fea000b800000 */
[----:B------:R-:W-:-:S13]  /*62b0*/  ELECT P1, URZ, PT ;  /* 0x00000000003f782f */ /* 0x000fda0003820000 */
.L_x_128:
[----:B------:R-:W0:Y:S01]  /*62c0*/  LDC R2, c[0x0][0x28c] ;  /* 0x0000a300ff027b82 */ /* 0x000e220000000800 */
[----:B------:R-:W-:Y:S01]  /*62d0*/  BSSY B1, `(.L_x_107) ;  /* 0x0000043000017945 */ /* 0x000fe20003800000 */
[----:B0-----:R-:W-:-:S13]  /*62e0*/  ISETP.LT.OR P1, PT, R2, 0x1, !P1 ;  /* 0x000000010200780c */ /* 0x001fda0004f21670 */
[----:B------:R-:W-:Y:S05]  /*62f0*/  @P1 BRA `(.L_x_108) ;  /* 0x0000000400001947 */ /* 0x000fea0003800000 */
[----:B------:R-:W-:Y:S02]  /*6300*/  IMAD R12, R12, 0xc0, RZ ;  /* 0x000000c00c0c7824 */ /* 0x000fe400078e02ff */
[----:B------:R-:W-:Y:S02]  /*6310*/  IMAD.SHL.U32 R16, R16, 0x20, RZ ;  /* 0x0000002010107824 */ /* 0x000fe400078e00ff */
[----:B------:R-:W-:Y:S02]  /*6320*/  IMAD.MOV.U32 R20, RZ, RZ, RZ ;  /* 0x000000ffff147224 */ /* 0x000fe400078e00ff */
[----:B------:R-:W-:Y:S02]  /*6330*/  IMAD.MOV.U32 R2, RZ, RZ, R13 ;  /* 0x000000ffff027224 */ /* 0x000fe400078e000d */
[----:B------:R-:W-:Y:S02]  /*6340*/  IMAD.MOV.U32 R3, RZ, RZ, R11 ;  /* 0x000000ffff037224 */ /* 0x000fe400078e000b */
[----:B------:R-:W-:-:S07]  /*6350*/  IMAD.MOV.U32 R6, RZ, RZ, R10 ;  /* 0x000000ffff067224 */ /* 0x000fce00078e000a */
.L_x_112:
[----:B------:R-:W0:Y:S01]  /*6360*/  S2R R8, SR_CgaCtaId ;  /* 0x0000000000087919 */ /* 0x000e220000008800 */
[----:B------:R-:W-:-:S04]  /*6370*/  MOV R7, 0x400 ;  /* 0x0000040000077802 */ /* 0x000fc80000000f00 */
[----:B0-----:R-:W-:Y:S02]  /*6380*/  LEA R19, R8, R7, 0x18 ;  /* 0x0000000708137211 */ /* 0x001fe400078ec0ff */
[----:B------:R-:W-:Y:S01]  /*6390*/  SHF.L.U32 R7, R3, 0x1f, RZ ;  /* 0x0000001f03077819 */ /* 0x000fe200000006ff */
[----:B------:R-:W0:Y:S02]  /*63a0*/  @!P3 LDC R8, c[0x0][0x500] ;  /* 0x00014000ff08bb82 */ /* 0x000e240000000800 */
[----:B------:R-:W-:-:S04]  /*63b0*/  IMAD R18, R6, 0x8, R19 ;  /* 0x0000000806127824 */ /* 0x000fc800078e0213 */
[----:B------:R-:W1:Y:S02]  /*63c0*/  SYNCS.PHASECHK.TRANS64.TRYWAIT P1, [R18+URZ+0x20], R7 ;  /* 0x00002007120075a7 */ /* 0x000e64000802017f */
[----:B-1----:R-:W-:Y:S05]  /*63d0*/  @!P1 BRA `(.L_x_109) ;  /* 0x0000000c00b09947 */ /* 0x002fea0003800000 */
.L_x_129:
[----:B-1----:R-:W-:Y:S01]  /*63e0*/  PRMT R7, R17, 0x9910, RZ ;  /* 0x0000991011077816 */ /* 0x002fe200000000ff */
[----:B0-----:R0:W-:Y:S03]  /*63f0*/  @!P3 SYNCS.ARRIVE.TRANS64 RZ, [R18+URZ], R8 ;  /* 0x0000000812ffb9a7 */ /* 0x0011e6000800003f */
[----:B------:R-:W-:-:S13]  /*6400*/  ISETP.NE.AND P1, PT, R7, 0x2, PT ;  /* 0x000000020700780c */ /* 0x000fda0003f25270 */
[----:B0-----:R-:W-:Y:S05]  /*6410*/  @P1 BRA `(.L_x_110) ;  /* 0x0000000000041947 */ /* 0x001fea0003800000 */
[----:B------:R-:W-:Y:S01]  /*6420*/  BPT.TRAP 0x1 ;  /* 0x000000040000795c */ /* 0x000fe20000300000 */
.L_x_110:
[----:B------:R-:W-:Y:S05]  /*6430*/  @P0 BRA `(.L_x_111) ;  /* 0x0000000000040947 */ /* 0x000fea0003800000 */
[----:B------:R-:W-:Y:S01]  /*6440*/  BPT.TRAP 0x1 ;  /* 0x000000040000795c */ /* 0x000fe20000300000 */
.L_x_111:
[--C-:B------:R-:W-:Y:S01]  /*6450*/  IMAD R7, R6, 0xc000, R19.reuse ;  /* 0x0000c00006077824 */ /* 0x100fe200078e0213 */
[----:B------:R-:W-:Y:S01]  /*6460*/  R2UR UR34, R20 ;  /* 0x00000000142272ca */ /* 0x000fe200000e0000 */
[----:B------:R-:W-:Y:S01]  /*6470*/  IMAD R19, R6, 0x2000, R19 ;  /* 0x0000200006137824 */ /* 0x000fe200078e0213 */
[----:B------:R-:W-:Y:S01]  /*6480*/  R2UR UR33, R18 ;  /* 0x00000000122172ca */ /* 0x000fe200000e0000 */
[----:B------:R-:W-:Y:S01]  /*6490*/  VIADD R2, R2, 0xffffffff ;  /* 0xffffffff02027836 */ /* 0x000fe20000000000 */
[----:B------:R-:W-:Y:S01]  /*64a0*/  R2UR UR24, R7 ;  /* 0x00000000071872ca */ /* 0x000fe200000e0000 */
[----:B------:R-:W-:Y:S01]  /*64b0*/  UIADD3 UR14, UP0, UR38, 0xf0, URZ ;  /* 0x000000f0260e7890 */ /* 0x000fe2000ff1e03f */
[----:B------:R-:W-:Y:S01]  /*64c0*/  R2UR UR8, R19 ;  /* 0x00000000130872ca */ /* 0x000fe200000e0000 */
[----:B------:R-:W-:Y:S01]  /*64d0*/  UIADD3 UR40, UP1, UR38, 0x1f0, URZ ;  /* 0x000001f026287890 */ /* 0x000fe2000ff3e03f */
[----:B------:R-:W-:Y:S01]  /*64e0*/  R2UR UR36, R9 ;  /* 0x00000000092472ca */ /* 0x000fe200000e0000 */
[----:B------:R-:W-:Y:S01]  /*64f0*/  UIADD3.X UR15, URZ, UR39, URZ, UP0, !UPT ;  /* 0x000000273f0f7290 */ /* 0x000fe200087fe43f */
[----:B------:R-:W-:Y:S01]  /*6500*/  R2UR UR35, R12 ;  /* 0x000000000c2372ca */ /* 0x000fe200000e0000 */
[----:B------:R-:W-:Y:S01]  /*6510*/  UIADD3.X UR41, URZ, UR39, URZ, UP1, !UPT ;  /* 0x000000273f297290 */ /* 0x000fe20008ffe43f */
[----:B------:R-:W-:Y:S01]  /*6520*/  R2UR UR19, R16 ;  /* 0x00000000101372ca */ /* 0x000fe200000e0000 */
[----:B------:R-:W-:Y:S01]  /*6530*/  UIADD3 UR26, UR34, 0x80, URZ ;  /* 0x00000080221a7890 */ /* 0x000fe2000fffe03f */
[----:B------:R-:W-:Y:S01]  /*6540*/  ISETP.GT.AND P2, PT, R2, 0x1, PT ;  /* 0x000000010200780c */ /* 0x000fe20003f44270 */
[----:B------:R-:W-:Y:S01]  /*6550*/  VIADD R6, R6, 0x1 ;  /* 0x0000000106067836 */ /* 0x000fe20000000000 */
[----:B------:R-:W-:Y:S01]  /*6560*/  UMOV UR22, 0x0 ;  /* 0x0000000000167882 */ /* 0x000fe20000000000 */
[----:B------:R-:W-:Y:S01]  /*6570*/  UIADD3 UR32, UR24, 0x100, URZ ;  /* 0x0000010018207890 */ /* 0x000fe2000fffe03f */
[----:B------:R-:W-:Y:S01]  /*6580*/  VIADD R20, R20, 0x100 ;  /* 0x0000010014147836 */ /* 0x000fe20000000000 */
[----:B------:R-:W-:Y:S01]  /*6590*/  UIADD3 UR24, UR24, 0x6100, URZ ;  /* 0x0000610018187890 */ /* 0x000fe2000fffe03f */
[----:B------:R-:W-:Y:S01]  /*65a0*/  ISETP.NE.AND P1, PT, R6, 0x4, PT ;  /* 0x000000040600780c */ /* 0x000fe20003f25270 */
[----:B------:R-:W-:-:S02]  /*65b0*/  UIADD3 UR16, UR8, 0x30100, URZ ;  /* 0x0003010008107890 */ /* 0x000fc4000fffe03f */
[----:B------:R-:W-:Y:S01]  /*65c0*/  UIADD3 UR8, UR8, 0x31100, URZ ;  /* 0x0003110008087890 */ /* 0x000fe2000fffe03f */
[----:B------:R-:W-:Y:S01]  /*65d0*/  SEL R8, RZ, 0x1, P1 ;  /* 0x00000001ff087807 */ /* 0x000fe20000800000 */
[----:B------:R-:W-:Y:S01]  /*65e0*/  UMOV UR23, 0x10000000 ;  /* 0x1000000000177882 */ /* 0x000fe20000000000 */
[----:B------:R-:W-:Y:S01]  /*65f0*/  UMOV UR25, UR33 ;  /* 0x0000002100197c82 */ /* 0x000fe20008000000 */
[----:B------:R-:W-:Y:S01]  /*6600*/  UMOV UR28, UR36 ;  /* 0x00000024001c7c82 */ /* 0x000fe20008000000 */
[----:B------:R-:W-:Y:S01]  /*6610*/  UMOV UR27, UR35 ;  /* 0x00000023001b7c82 */ /* 0x000fe20008000000 */
[----:B------:R-:W-:Y:S01]  /*6620*/  UMOV UR17, UR33 ;  /* 0x0000002100117c82 */ /* 0x000fe20008000000 */
[----:B------:R-:W-:Y:S01]  /*6630*/  UMOV UR18, UR34 ;  /* 0x0000002200127c82 */ /* 0x000fe20008000000 */
[----:B------:R-:W-:Y:S01]  /*6640*/  UMOV UR20, UR36 ;  /* 0x0000002400147c82 */ /* 0x000fe20008000000 */
[----:B------:R0:W-:Y:S01]  /*6650*/  UTMALDG.3D [UR32], [UR14], desc[UR22] ;  /* 0x000016200e0075b4 */ /* 0x0001e20008011000 */
[----:B------:R-:W-:Y:S01]  /*6660*/  UMOV UR9, UR33 ;  /* 0x0000002100097c82 */ /* 0x000fe20008000000 */
[----:B------:R-:W-:Y:S01]  /*6670*/  UMOV UR11, UR19 ;  /* 0x00000013000b7c82 */ /* 0x000fe20008000000 */
[----:B------:R-:W-:Y:S01]  /*6680*/  UMOV UR12, UR36 ;  /* 0x00000024000c7c82 */ /* 0x000fe20008000000 */
[----:B------:R-:W-:Y:S01]  /*6690*/  UMOV UR10, UR26 ;  /* 0x0000001a000a7c82 */ /* 0x000fe20008000000 */
[----:B------:R-:W-:-:S02]  /*66a0*/  LOP3.LUT R3, R3, R8, RZ, 0x3c, !PT ;  /* 0x0000000803037212 */ /* 0x000fc400078e3cff */
[----:B------:R-:W-:Y:S01]  /*66b0*/  SEL R6, R6, RZ, P1 ;  /* 0x000000ff06067207 */ /* 0x000fe20000800000 */
[----:B------:R0:W-:Y:S01]  /*66c0*/  UTMALDG.3D [UR24], [UR14], desc[UR22] ;  /* 0x000016180e0075b4 */ /* 0x0001e20008011000 */
[----:B------:R0:W-:Y:S01]  /*66d0*/  UTMALDG.3D [UR16], [UR40], desc[UR22] ;  /* 0x00001610280075b4 */ /* 0x0001e20008011000 */
[----:B------:R0:W-:Y:S02]  /*66e0*/  UTMALDG.3D [UR8], [UR40], desc[UR22] ;  /* 0x00001608280075b4 */ /* 0x0001e40008011000 */
[----:B0-----:R-:W-:Y:S05]  /*66f0*/  @P2 BRA `(.L_x_112) ;  /* 0xfffffffc00182947 */ /* 0x001fea000383ffff */
.L_x_108:
[----:B------:R-:W-:Y:S05]  /*6700*/  BSYNC B1 ;  /* 0x0000000000017941 */ /* 0x000fea0003800000 */
.L_x_107:
[----:B------:R-:W-:Y:S01]  /*6710*/  LOP3.LUT P2, RZ, R14, 0xff, RZ, 0xc0, !PT ;  /* 0x000000ff0eff7812 */ /* 0x000fe2000784c0ff */
[----:B------:R-:W-:Y:S01]  /*6720*/  IMAD.IADD R10, R15, 0x1, R10 ;  /* 0x000000010f0a7824 */ /* 0x000fe200078e020a */
[----:B------:R-:W-:Y:S01]  /*6730*/  IADD3 R0, P5, R0, UR30, RZ ;  /* 0x0000001e00007c10 */ /* 0x000fe2000ffbe0ff */
[----:B------:R-:W-:Y:S01]  /*6740*/  ULDC.64 UR8, c[0x0][0x650] ;  /* 0x0001940000087ab9 */ /* 0x000fe20000000a00 */
[----:B------:R-:W-:Y:S01]  /*6750*/  BSSY B1, `(.L_x_113) ;  /* 0x000006d000017945 */ /* 0x000fe20003800000 */
[----:B------:R-:W-:Y:S01]  /*6760*/  IMAD.MOV.U32 R12, RZ, RZ, -0x1 ;  /* 0xffffffffff0c7424 */ /* 0x000fe200078e00ff */
[----:B------:R-:W-:Y:S01]  /*6770*/  SHF.R.U32.HI R2, RZ, 0x2, R10 ;  /* 0x00000002ff027819 */ /* 0x000fe2000001160a */
[----:B------:R-:W-:Y:S01]  /*6780*/  IMAD.MOV.U32 R16, RZ, RZ, -0x1 ;  /* 0xffffffffff107424 */ /* 0x000fe200078e00ff */
[----:B------:R-:W-:Y:S01]  /*6790*/  ISETP.GT.U32.AND P1, PT, R10, 0x3, PT ;  /* 0x000000030a00780c */ /* 0x000fe20003f24070 */
[----:B------:R-:W-:Y:S01]  /*67a0*/  IMAD.MOV.U32 R9, RZ, RZ, -0x1 ;  /* 0xffffffffff097424 */ /* 0x000fe200078e00ff */
[----:B------:R-:W-:-:S02]  /*67b0*/  LOP3.LUT R2, R2, 0x1, RZ, 0xc0, !PT ;  /* 0x0000000102027812 */ /* 0x000fc400078ec0ff */
[----:B------:R-:W-:Y:S01]  /*67c0*/  ISETP.LT.U32.AND P1, PT, R15, 0x4, P1 ;  /* 0x000000040f00780c */ /* 0x000fe20000f21070 */
[----:B------:R-:W0:Y:S01]  /*67d0*/  @P2 S2R R6, SR_CgaCtaId ;  /* 0x0000000000062919 */ /* 0x000e220000008800 */
[----:B------:R-:W-:Y:S02]  /*67e0*/  @P2 MOV R3, 0x400 ;  /* 0x0000040000032802 */ /* 0x000fe40000000f00 */
[----:B------:R-:W-:Y:S02]  /*67f0*/  IADD3.X R5, R5, UR7, RZ, P5, !PT ;  /* 0x0000000705057c10 */ /* 0x000fe4000affe4ff */
[----:B------:R-:W-:Y:S02]  /*6800*/  ISETP.GE.U32.AND P5, PT, R0, UR8, PT ;  /* 0x0000000800007c0c */ /* 0x000fe4000bfa6070 */
[----:B------:R-:W-:Y:S02]  /*6810*/  LOP3.LUT R10, R10, 0x3, RZ, 0xc0, !PT ;  /* 0x000000030a0a7812 */ /* 0x000fe400078ec0ff */
[----:B------:R-:W-:-:S02]  /*6820*/  PRMT R14, RZ, 0x7610, R14 ;  /* 0x00007610ff0e7816 */ /* 0x000fc4000000000e */
[----:B0-----:R-:W-:-:S04]  /*6830*/  @P2 LEA R3, R6, R3, 0x18 ;  /* 0x0000000306032211 */ /* 0x001fc800078ec0ff */
[----:B------:R0:W-:Y:S01]  /*6840*/  @P2 SYNCS.ARRIVE.TRANS64.A1T0 RZ, [R3+URZ+0x58], RZ ;  /* 0x000058ff03ff29a7 */ /* 0x0001e2000810003f */
[----:B------:R-:W-:Y:S02]  /*6850*/  ISETP.NE.U32.AND P2, PT, R2, 0x1, PT ;  /* 0x000000010200780c */ /* 0x000fe40003f45070 */
[----:B------:R-:W-:Y:S02]  /*6860*/  SEL R2, RZ, 0x1, !P1 ;  /* 0x00000001ff027807 */ /* 0x000fe40004800000 */
[----:B------:R-:W-:Y:S02]  /*6870*/  ISETP.GE.U32.AND.EX P1, PT, R5, UR9, PT, P5 ;  /* 0x0000000905007c0c */ /* 0x000fe4000bf26150 */
[----:B------:R-:W-:-:S04]  /*6880*/  ISETP.GT.U32.AND P2, PT, R15, 0x3, !P2 ;  /* 0x000000030f00780c */ /* 0x000fc80005744070 */
[----:B0-----:R-:W-:-:S04]  /*6890*/  SEL R3, RZ, 0x1, !P2 ;  /* 0x00000001ff037807 */ /* 0x001fc80005000000 */
[--C-:B------:R-:W-:Y:S02]  /*68a0*/  LOP3.LUT R11, R3, R11, R2.reuse, 0x96, !PT ;  /* 0x0000000b030b7212 */ /* 0x100fe400078e9602 */
[----:B------:R-:W-:Y:S01]  /*68b0*/  PRMT R2, RZ, 0x7610, R2 ;  /* 0x00007610ff027816 */ /* 0x000fe20000000002 */
[----:B------:R-:W-:Y:S06]  /*68c0*/  @P1 BRA `(.L_x_114) ;  /* 0x0000000400541947 */ /* 0x000fec0003800000 */
[----:B------:R-:W-:Y:S01]  /*68d0*/  ULDC.64 UR8, c[0x0][0x628] ;  /* 0x00018a0000087ab9 */ /* 0x000fe20000000a00 */
[----:B------:R-:W0:Y:S01]  /*68e0*/  S2R R16, SR_CTAID.X ;  /* 0x0000000000107919 */ /* 0x000e220000002500 */
[----:B------:R-:W-:Y:S01]  /*68f0*/  ISETP.NE.U32.AND P1, PT, RZ, UR8, PT ;  /* 0x00000008ff007c0c */ /* 0x000fe2000bf25070 */
[----:B------:R-:W-:Y:S01]  /*6900*/  ULDC UR11, c[0x0][0x630] ;  /* 0x00018c00000b7ab9 */ /* 0x000fe20000000800 */
[----:B------:R-:W-:Y:S01]  /*6910*/  IMAD.MOV.U32 R2, RZ, RZ, R0 ;  /* 0x000000ffff027224 */ /* 0x000fe200078e0000 */
[----:B------:R-:W1:Y:S01]  /*6920*/  S2R R12, SR_CTAID.Y ;  /* 0x00000000000c7919 */ /* 0x000e620000002600 */
[----:B------:R-:W-:Y:S01]  /*6930*/  ISETP.NE.AND.EX P1, PT, RZ, UR9, PT, P1 ;  /* 0x00000009ff007c0c */ /* 0x000fe2000bf25310 */
[----:B------:R-:W-:-:S12]  /*6940*/  IMAD.MOV.U32 R3, RZ, RZ, R5 ;  /* 0x000000ffff037224 */ /* 0x000fd800078e0005 */
[----:B------:R-:W-:Y:S05]  /*6950*/  @!P1 BRA `(.L_x_115) ;  /* 0x0000000000289947 */ /* 0x000fea0003800000 */
[----:B------:R-:W-:Y:S02]  /*6960*/  ULDC UR10, c[0x0][0x634] ;  /* 0x00018d00000a7ab9 */ /* 0x000fe40000000800 */
[----:B------:R-:W-:-:S05]  /*6970*/  IADD3 R9, P1, R0, UR10, RZ ;  /* 0x0000000a00097c10 */ /* 0x000fca000ff3e0ff */
[----:B------:R-:W-:-:S04]  /*6980*/  IMAD.X R19, RZ, RZ, R5, P1 ;  /* 0x000000ffff137224 */ /* 0x000fc800008e0605 */
[----:B------:R-:W-:-:S04]  /*6990*/  IMAD.WIDE.U32 R6, R19, UR8, RZ ;  /* 0x0000000813067c25 */ /* 0x000fc8000f8e00ff */
[----:B------:R-:W-:-:S04]  /*69a0*/  IMAD.WIDE.U32 R6, P1, R9, UR9, R6 ;  /* 0x0000000909067c25 */ /* 0x000fc8000f820006 */
[----:B------:R-:W-:-:S04]  /*69b0*/  IMAD.WIDE.U32 R8, R9, UR8, RZ ;  /* 0x0000000809087c25 */ /* 0x000fc8000f8e00ff */
[----:B------:R-:W-:Y:S01]  /*69c0*/  IMAD.X R3, RZ, RZ, RZ, P1 ;  /* 0x000000ffff037224 */ /* 0x000fe200008e06ff */
[----:B------:R-:W-:Y:S01]  /*69d0*/  IADD3 RZ, P1, R9, R6, RZ ;  /* 0x0000000609ff7210 */ /* 0x000fe20007f3e0ff */
[----:B------:R-:W-:-:S04]  /*69e0*/  IMAD.MOV.U32 R2, RZ, RZ, R7 ;  /* 0x000000ffff027224 */ /* 0x000fc800078e0007 */
[----:B------:R-:W-:-:S08]  /*69f0*/  IMAD.WIDE.U32.X R2, R19, UR9, R2, P1 ;  /* 0x0000000913027c25 */ /* 0x000fd000088e0402 */
.L_x_115:
[--C-:B------:R-:W-:Y:S01]  /*6a00*/  SHF.R.U64 R8, R2, UR11, R3.reuse ;  /* 0x0000000b02087c19 */ /* 0x100fe20008001203 */
[----:B------:R-:W-:Y:S01]  /*6a10*/  ULDC.64 UR8, c[0x0][0x620] ;  /* 0x0001880000087ab9 */ /* 0x000fe20000000a00 */
[----:B------:R-:W-:Y:S01]  /*6a20*/  SHF.R.U32.HI R2, RZ, UR11, R3 ;  /* 0x0000000bff027c19 */ /* 0x000fe20008011603 */
[----:B------:R-:W-:Y:S01]  /*6a30*/  IMAD.MOV.U32 R3, RZ, RZ, R5 ;  /* 0x000000ffff037224 */ /* 0x000fe200078e0005 */
[----:B------:R-:W-:Y:S01]  /*6a40*/  IADD3 R7, P1, RZ, -R8, RZ ;  /* 0x80000008ff077210 */ /* 0x000fe20007f3e0ff */
[----:B------:R-:W2:Y:S01]  /*6a50*/  LDC R25, c[0x0][0x144] ;  /* 0x00005100ff197b82 */ /* 0x000ea20000000800 */
[----:B0-----:R-:W-:Y:S01]  /*6a60*/  I2FP.F32.U32 R9, R16 ;  /* 0x0000001000097245 */ /* 0x001fe20000201000 */
[----:B------:R-:W-:Y:S01]  /*6a70*/  ULDC.64 UR12, c[0x0][0x640] ;  /* 0x00019000000c7ab9 */ /* 0x000fe20000000a00 */
[----:B------:R-:W-:Y:S01]  /*6a80*/  ULDC UR10, c[0x0][0x608] ;  /* 0x00018200000a7ab9 */ /* 0x000fe20000000800 */
[----:B------:R-:W-:Y:S01]  /*6a90*/  IMAD.X R2, RZ, RZ, ~R2, P1 ;  /* 0x000000ffff027224 */ /* 0x000fe200008e0e02 */
[----:B------:R-:W-:-:S03]  /*6aa0*/  ISETP.NE.U32.AND P1, PT, RZ, UR12, PT ;  /* 0x0000000cff007c0c */ /* 0x000fc6000bf25070 */
[----:B------:R-:W-:Y:S01]  /*6ab0*/  IMAD R6, R2, UR8, RZ ;  /* 0x0000000802067c24 */ /* 0x000fe2000f8e02ff */
[----:B------:R-:W0:Y:S01]  /*6ac0*/  LDC R19, c[0x0][0x148] ;  /* 0x00005200ff137b82 */ /* 0x000e220000000800 */
[----:B------:R-:W-:Y:S01]  /*6ad0*/  IMAD.MOV.U32 R2, RZ, RZ, R0 ;  /* 0x000000ffff027224 */ /* 0x000fe200078e0000 */
[----:B------:R-:W-:-:S03]  /*6ae0*/  ISETP.NE.AND.EX P1, PT, RZ, UR13, PT, P1 ;  /* 0x0000000dff007c0c */ /* 0x000fc6000bf25310 */
[----:B------:R-:W-:Y:S01]  /*6af0*/  IMAD.WIDE.U32 R2, R7, UR8, R2 ;  /* 0x0000000807027c25 */ /* 0x000fe2000f8e0002 */
[----:B------:R-:W-:-:S03]  /*6b00*/  ULDC UR8, c[0x0][0x150] ;  /* 0x0000540000087ab9 */ /* 0x000fc60000000800 */
[----:B------:R-:W-:Y:S02]  /*6b10*/  IMAD R7, R7, UR9, R6 ;  /* 0x0000000907077c24 */ /* 0x000fe4000f8e0206 */
[----:B------:R-:W-:Y:S01]  /*6b20*/  FMUL R6, R9, UR8 ;  /* 0x0000000809067c20 */ /* 0x000fe20008400000 */
[----:B------:R-:W-:Y:S01]  /*6b30*/  ULDC UR8, c[0x0][0x618] ;  /* 0x0001860000087ab9 */ /* 0x000fe20000000800 */
[----:B------:R-:W-:Y:S01]  /*6b40*/  ULDC UR9, c[0x0][0x154] ;  /* 0x0000550000097ab9 */ /* 0x000fe20000000800 */
[----:B------:R-:W-:-:S03]  /*6b50*/  IMAD.IADD R3, R3, 0x1, R7 ;  /* 0x0000000103037824 */ /* 0x000fc600078e0207 */
[----:B------:R-:W3:Y:S02]  /*6b60*/  F2I.U32.TRUNC.NTZ R6, R6 ;  /* 0x0000000600067305 */ /* 0x000ee4000020f000 */
[----:B------:R-:W-:Y:S02]  /*6b70*/  SHF.R.U64 R9, R2, UR8, R3 ;  /* 0x0000000802097c19 */ /* 0x000fe40008001203 */
[----:B-1----:R-:W-:-:S05]  /*6b80*/  I2FP.F32.U32 R2, R12 ;  /* 0x0000000c00027245 */ /* 0x002fca0000201000 */
[----:B------:R-:W-:Y:S01]  /*6b90*/  FMUL R21, R2, UR9 ;  /* 0x0000000902157c20 */ /* 0x000fe20008400000 */
[----:B------:R-:W-:Y:S01]  /*6ba0*/  SHF.R.U32.HI R2, RZ, UR8, R3 ;  /* 0x00000008ff027c19 */ /* 0x000fe20008011603 */
[----:B------:R-:W-:-:S03]  /*6bb0*/  ULDC UR8, c[0x0][0x658] ;  /* 0x0001960000087ab9 */ /* 0x000fc60000000800 */
[--C-:B------:R-:W-:Y:S01]  /*6bc0*/  SHF.R.U64 R20, R9, UR10, R2.reuse ;  /* 0x0000000a09147c19 */ /* 0x100fe20008001202 */
[----:B------:R-:W1:Y:S01]  /*6bd0*/  F2I.U32.TRUNC.NTZ R21, R21 ;  /* 0x0000001500157305 */ /* 0x000e62000020f000 */
[----:B------:R-:W-:Y:S01]  /*6be0*/  SHF.R.U32.HI R3, RZ, UR10, R2 ;  /* 0x0000000aff037c19 */ /* 0x000fe20008011602 */
[----:B---3--:R-:W-:-:S03]  /*6bf0*/  IMAD.MOV R6, RZ, RZ, -R6 ;  /* 0x000000ffff067224 */ /* 0x008fc600078e0a06 */
[--C-:B------:R-:W-:Y:S01]  /*6c00*/  SHF.R.U64 R18, R20, UR8, R3.reuse ;  /* 0x0000000814127c19 */ /* 0x100fe20008001203 */
[----:B--2---:R-:W-:Y:S01]  /*6c10*/  IMAD R16, R25, R6, R16 ;  /* 0x0000000619107224 */ /* 0x004fe200078e0210 */
[----:B------:R-:W-:-:S03]  /*6c20*/  SHF.R.U32.HI R23, RZ, UR8, R3 ;  /* 0x00000008ff177c19 */ /* 0x000fc60008011603 */
[----:B------:R-:W-:Y:S02]  /*6c30*/  IMAD.MOV.U32 R2, RZ, RZ, R18 ;  /* 0x000000ffff027224 */ /* 0x000fe400078e0012 */
[----:B------:R-:W-:Y:S01]  /*6c40*/  IMAD.MOV.U32 R3, RZ, RZ, R23 ;  /* 0x000000ffff037224 */ /* 0x000fe200078e0017 */
[----:B------:R-:W-:Y:S06]  /*6c50*/  @!P1 BRA `(.L_x_116) ;  /* 0x0000000000289947 */ /* 0x000fec0003800000 */
[----:B------:R-:W-:Y:S02]  /*6c60*/  ULDC UR8, c[0x0][0x64c] ;  /* 0x0001930000087ab9 */ /* 0x000fe40000000800 */
[----:B------:R-:W-:-:S05]  /*6c70*/  IADD3 R3, P1, R18, UR8, RZ ;  /* 0x0000000812037c10 */ /* 0x000fca000ff3e0ff */
[----:B------:R-:W-:-:S04]  /*6c80*/  IMAD.X R23, RZ, RZ, R23, P1 ;  /* 0x000000ffff177224 */ /* 0x000fc800008e0617 */
[----:B------:R-:W-:-:S04]  /*6c90*/  IMAD.WIDE.U32 R6, R23, UR12, RZ ;  /* 0x0000000c17067c25 */ /* 0x000fc8000f8e00ff */
[----:B------:R-:W-:-:S04]  /*6ca0*/  IMAD.WIDE.U32 R6, P1, R3, UR13, R6 ;  /* 0x0000000d03067c25 */ /* 0x000fc8000f820006 */
[----:B------:R-:W-:-:S04]  /*6cb0*/  IMAD.WIDE.U32 R2, R3, UR12, RZ ;  /* 0x0000000c03027c25 */ /* 0x000fc8000f8e00ff */
[----:B------:R-:W-:Y:S01]  /*6cc0*/  IMAD.MOV.U32 R2, RZ, RZ, R7 ;  /* 0x000000ffff027224 */ /* 0x000fe200078e0007 */
[----:B------:R-:W-:Y:S01]  /*6cd0*/  IADD3 RZ, P2, R3, R6, RZ ;  /* 0x0000000603ff7210 */ /* 0x000fe20007f5e0ff */
[----:B------:R-:W-:-:S04]  /*6ce0*/  IMAD.X R3, RZ, RZ, RZ, P1 ;  /* 0x000000ffff037224 */ /* 0x000fc800008e06ff */
[----:B------:R-:W-:-:S08]  /*6cf0*/  IMAD.WIDE.U32.X R2, R23, UR13, R2, P2 ;  /* 0x0000000d17027c25 */ /* 0x000fd000090e0402 */
.L_x_116:
[----:B------:R-:W-:Y:S01]  /*6d00*/  ULDC UR8, c[0x0][0x648] ;  /* 0x0001920000087ab9 */ /* 0x000fe20000000800 */
[----:B------:R-:W-:Y:S01]  /*6d10*/  LOP3.LUT R20, R20, UR6, RZ, 0xc0, !PT ;  /* 0x0000000614147c12 */ /* 0x000fe2000f8ec0ff */
[----:B-1----:R-:W-:Y:S01]  /*6d20*/  IMAD.MOV R21, RZ, RZ, -R21 ;  /* 0x000000ffff157224 */ /* 0x002fe200078e0a15 */
[----:B------:R-:W-:Y:S01]  /*6d30*/  SHF.R.U64 R3, R2, UR8, R3 ;  /* 0x0000000802037c19 */ /* 0x000fe20008001203 */
[----:B------:R-:W-:Y:S01]  /*6d40*/  ULDC UR8, c[0x0][0x638] ;  /* 0x00018e0000087ab9 */ /* 0x000fe20000000800 */
[----:B------:R-:W-:Y:S01]  /*6d50*/  LOP3.LUT R9, R9, UR4, RZ, 0xc0, !PT ;  /* 0x0000000409097c12 */ /* 0x000fe2000f8ec0ff */
[----:B0-----:R-:W-:Y:S01]  /*6d60*/  @P4 IMAD R16, R19, R21, R12 ;  /* 0x0000001513104224 */ /* 0x001fe200078e020c */
[----:B------:R-:W-:Y:S01]  /*6d70*/  ULDC UR9, c[0x0][0x610] ;  /* 0x0001840000097ab9 */ /* 0x000fe20000000800 */
[----:B------:R-:W-:Y:S02]  /*6d80*/  IMAD.MOV R7, RZ, RZ, -R3 ;  /* 0x000000ffff077224 */ /* 0x000fe400078e0a03 */
[----:B------:R-:W-:-:S02]  /*6d90*/  IMAD R3, R3, UR5, R20 ;  /* 0x0000000503037c24 */ /* 0x000fc4000f8e0214 */
[----:B------:R-:W-:Y:S01]  /*6da0*/  IMAD R18, R7, UR8, R18 ;  /* 0x0000000807127c24 */ /* 0x000fe2000f8e0212 */
[----:B------:R-:W-:Y:S01]  /*6db0*/  ULDC UR8, c[0x0][0x600] ;  /* 0x0001800000087ab9 */ /* 0x000fe20000000800 */
[----:B------:R-:W-:Y:S02]  /*6dc0*/  IMAD R12, R3, UR9, R16 ;  /* 0x00000009030c7c24 */ /* 0x000fe4000f8e0210 */
[----:B------:R-:W-:Y:S02]  /*6dd0*/  IMAD R3, R18, UR8, R9 ;  /* 0x0000000812037c24 */ /* 0x000fe4000f8e0209 */
[----:B------:R-:W-:Y:S02]  /*6de0*/  IMAD.MOV.U32 R2, RZ, RZ, 0x1 ;  /* 0x00000001ff027424 */ /* 0x000fe400078e00ff */
[----:B------:R-:W-:Y:S01]  /*6df0*/  IMAD.MOV.U32 R9, RZ, RZ, R8 ;  /* 0x000000ffff097224 */ /* 0x000fe200078e0008 */
[----:B------:R-:W-:Y:S02]  /*6e00*/  SEL R16, R3, R12, !P4 ;  /* 0x0000000c03107207 */ /* 0x000fe40006000000 */
[----:B------:R-:W-:-:S07]  /*6e10*/  SEL R12, R12, R3, !P4 ;  /* 0x000000030c0c7207 */ /* 0x000fce0006000000 */
.L_x_114:
[----:B------:R-:W-:Y:S05]  /*6e20*/  BSYNC B1 ;  /* 0x0000000000017941 */ /* 0x000fea0003800000 */
.L_x_113:
[----:B------:R-:W-:-:S13]  /*6e30*/  LOP3.LUT P1, RZ, R2, 0xff, RZ, 0xc0, !PT ;  /* 0x000000ff02ff7812 */ /* 0x000fda000782c0ff */
[----:B------:R-:W-:Y:S05]  /*6e40*/  @P1 BRA `(.L_x_117) ;  /* 0xfffffff400101947 */ /* 0x000fea000383ffff */
[----:B------:R-:W-:Y:S05]  /*6e50*/  BSYNC B0 ;  /* 0x0000000000007941 */ /* 0x000fea0003800000 */
.L_x_105:
[----:B------:R-:W-:-:S03]  /*6e60*/  UMOV UR8, 0xffffffff ;  /* 0xffffffff00087882 */ /* 0x000fc60000000000 */
[----:B------:R-:W-:Y:S05]  /*6e70*/  BRA.DIV UR8, `(.L_x_118) ;  /* 0x00000006081c7947 */ /* 0x000fea000b800000 */
[----:B------:R-:W-:-:S13]  /*6e80*/  ELECT P0, URZ, PT ;  /* 0x00000000003f782f */ /* 0x000fda0003800000 */
.L_x_132:
[----:B------:R-:W-:Y:S04]  /*6e90*/  BSSY B0, `(.L_x_119) ;  /* 0x000002b000007945 */ /* 0x000fe80003800000 */
[----:B------:R-:W-:Y:S05]  /*6ea0*/  @!P0 BRA `(.L_x_120) ;  /* 0x0000000000a48947 */ /* 0x000fea0003800000 */
[----:B------:R-:W-:-:S04]  /*6eb0*/  LOP3.LUT R4, R4, 0x2, RZ, 0xfc, !PT ;  /* 0x0000000204047812 */ /* 0x000fc800078efcff */
[----:B------:R-:W-:-:S13]  /*6ec0*/  ISETP.NE.AND P0, PT, R4, 0x3, PT ;  /* 0x000000030400780c */ /* 0x000fda0003f05270 */
[----:B------:R-:W-:Y:S05]  /*6ed0*/  @!P0 BRA `(.L_x_121) ;  /* 0x0000000000048947 */ /* 0x000fea0003800000 */
[----:B------:R-:W-:Y:S01]  /*6ee0*/  BPT.TRAP 0x1 ;  /* 0x000000040000795c */ /* 0x000fe20000300000 */
.L_x_121:
[----:B------:R-:W0:Y:S01]  /*6ef0*/  S2R R3, SR_CgaCtaId ;  /* 0x0000000000037919 */ /* 0x000e220000008800 */
[----:B------:R-:W-:Y:S02]  /*6f00*/  MOV R0, 0x400 ;  /* 0x0000040000007802 */ /* 0x000fe40000000f00 */
[----:B------:R-:W-:Y:S02]  /*6f10*/  SHF.L.U32 R2, R11, 0x1f, RZ ;  /* 0x0000001f0b027819 */ /* 0x000fe400000006ff */
[----:B0-----:R-:W-:-:S05]  /*6f20*/  LEA R3, R3, R0, 0x18 ;  /* 0x0000000003037211 */ /* 0x001fca00078ec0ff */
[----:B------:R-:W-:-:S04]  /*6f30*/  VIADD R3, R3, 0x20 ;  /* 0x0000002003037836 */ /* 0x000fc80000000000 */
[C---:B------:R-:W-:Y:S02]  /*6f40*/  IMAD R5, R10.reuse, 0x8, R3 ;  /* 0x000000080a057824 */ /* 0x040fe400078e0203 */
[----:B------:R-:W-:Y:S02]  /*6f50*/  VIADD R10, R10, 0x1 ;  /* 0x000000010a0a7836 */ /* 0x000fe40000000000 */
[----:B------:R-:W0:Y:S03]  /*6f60*/  SYNCS.PHASECHK.TRANS64.TRYWAIT P0, [R5+URZ], R2 ;  /* 0x00000002050075a7 */ /* 0x000e26000800017f */
[----:B------:R-:W-:-:S04]  /*6f70*/  ISETP.NE.AND P1, PT, R10, 0x4, PT ;  /* 0x000000040a00780c */ /* 0x000fc80003f25270 */
[----:B------:R-:W-:Y:S02]  /*6f80*/  SEL R0, RZ, 0x1, P1 ;  /* 0x00000001ff007807 */ /* 0x000fe40000800000 */
[----:B------:R-:W-:Y:S02]  /*6f90*/  SEL R10, R10, RZ, P1 ;  /* 0x000000ff0a0a7207 */ /* 0x000fe40000800000 */
[----:B------:R-:W-:-:S03]  /*6fa0*/  LOP3.LUT R11, R11, R0, RZ, 0x3c, !PT ;  /* 0x000000000b0b7212 */ /* 0x000fc600078e3cff */
[----:B------:R-:W-:Y:S01]  /*6fb0*/  IMAD R7, R10, 0x8, R3 ;  /* 0x000000080a077824 */ /* 0x000fe200078e0203 */
[----:B------:R-:W-:Y:S01]  /*6fc0*/  SHF.L.U32 R4, R11, 0x1f, RZ ;  /* 0x0000001f0b047819 */ /* 0x000fe200000006ff */
[----:B0-----:R-:W-:Y:S06]  /*6fd0*/  @!P0 BRA `(.L_x_122) ;  /* 0x0000000000e88947 */ /* 0x001fec0003800000 */
.L_x_133:
[----:B------:R-:W1:Y:S01]  /*6fe0*/  SYNCS.PHASECHK.TRANS64.TRYWAIT P0, [R7+URZ], R4 ;  /* 0x00000004070075a7 */ /* 0x000e62000800017f */
[----:B------:R-:W-:-:S05]  /*6ff0*/  VIADD R0, R10, 0x1 ;  /* 0x000000010a007836 */ /* 0x000fca0000000000 */
[----:B------:R-:W-:-:S04]  /*7000*/  ISETP.NE.AND P1, PT, R0, 0x4, PT ;  /* 0x000000040000780c */ /* 0x000fc80003f25270 */
[----:B0-----:R-:W-:Y:S02]  /*7010*/  SEL R2, RZ, 0x1, P1 ;  /* 0x00000001ff027807 */ /* 0x001fe40000800000 */
[----:B------:R-:W-:Y:S02]  /*7020*/  SEL R0, R0, RZ, P1 ;  /* 0x000000ff00007207 */ /* 0x000fe40000800000 */
[----:B------:R-:W-:-:S03]  /*7030*/  LOP3.LUT R11, R11, R2, RZ, 0x3c, !PT ;  /* 0x000000020b0b7212 */ /* 0x000fc600078e3cff */
[----:B------:R-:W-:Y:S01]  /*7040*/  IMAD R6, R0, 0x8, R3 ;  /* 0x0000000800067824 */ /* 0x000fe200078e0203 */
[----:B------:R-:W-:Y:S01]  /*7050*/  SHF.L.U32 R5, R11, 0x1f, RZ ;  /* 0x0000001f0b057819 */ /* 0x000fe200000006ff */
[----:B-1----:R-:W-:Y:S06]  /*7060*/  @!P0 BRA `(.L_x_123) ;  /* 0x0000000000d88947 */ /* 0x002fec0003800000 */
.L_x_134:
[----:B------:R-:W1:Y:S01]  /*7070*/  SYNCS.PHASECHK.TRANS64.TRYWAIT P0, [R6+URZ], R5 ;  /* 0x00000005060075a7 */ /* 0x000e62000800017f */
[----:B------:R-:W-:-:S05]  /*7080*/  VIADD R0, R0, 0x1 ;  /* 0x0000000100007836 */ /* 0x000fca0000000000 */
[----:B------:R-:W-:-:S04]  /*7090*/  ISETP.NE.AND P1, PT, R0, 0x4, PT ;  /* 0x000000040000780c */ /* 0x000fc80003f25270 */
[----:B------:R-:W-:Y:S02]  /*70a0*/  SEL R2, RZ, 0x1, P1 ;  /* 0x00000001ff027807 */ /* 0x000fe40000800000 */
[----:B------:R-:W-:Y:S02]  /*70b0*/  SEL R0, R0, RZ, P1 ;  /* 0x000000ff00007207 */ /* 0x000fe40000800000 */
[----:B------:R-:W-:Y:S01]  /*70c0*/  LOP3.LUT R2, R11, R2, RZ, 0x3c, !PT ;  /* 0x000000020b027212 */ /* 0x000fe200078e3cff */
[----:B-1----:R-:W-:Y:S06]  /*70d0*/  @!P0 BRA `(.L_x_124) ;  /* 0x0000000000d08947 */ /* 0x002fec0003800000 */
.L_x_135:
[----:B------:R-:W-:Y:S01]  /*70e0*/  IMAD R3, R0, 0x8, R3 ;  /* 0x0000000800037824 */ /* 0x000fe200078e0203 */
[----:B------:R-:W-:-:S07]  /*70f0*/  SHF.L.U32 R0, R2, 0x1f, RZ ;  /* 0x0000001f02007819 */ /* 0x000fce00000006ff */
.L_x_125:
[----:B--2---:R2:W3:Y:S02]  /*7100*/  SYNCS.PHASECHK.TRANS64.TRYWAIT P0, [R3+URZ], R0 ;  /* 0x00000000030075a7 */ /* 0x0044e4000800017f */
[----:B---3--:R-:W-:Y:S05]  /*7110*/  @!P0 NANOSLEEP.SYNCS 0x989680 ;  /* 0x009896800000895d */ /* 0x008fea0003900000 */
[----:B------:R-:W3:Y:S02]  /*7120*/  @!P0 SYNCS.PHASECHK.TRANS64 P0, [R3+URZ], R0 ;  /* 0x00000000030085a7 */ /* 0x000ee4000800007f */
[----:B---3--:R-:W-:Y:S05]  /*7130*/  @!P0 BRA `(.L_x_125) ;  /* 0xfffffffc00f08947 */ /* 0x008fea000383ffff */
.L_x_120:
[----:B------:R-:W-:Y:S05]  /*7140*/  BSYNC B0 ;  /* 0x0000000000007941 */ /* 0x000fea0003800000 */
.L_x_119:
[----:B------:R-:W-:Y:S05]  /*7150*/  EXIT ;  /* 0x000000000000794d */ /* 0x000fea0003800000 */
.L_x_17:
[----:B-1----:R-:W-:-:S04]  /*7160*/  IMAD.U32 R7, RZ, RZ, UR6 ;  /* 0x00000006ff077e24 */ /* 0x002fc8000f8e00ff */
[----:B------:R1:W3:Y:S03]  /*7170*/  SYNCS.PHASECHK.TRANS64.TRYWAIT P0, [R7+URZ], R6 ;  /* 0x00000006070075a7 */ /* 0x0002e6000800017f */
[----:B---3--:R-:W-:Y:S05]  /*7180*/  @!P0 NANOSLEEP.SYNCS 0x989680 ;  /* 0x009896800000895d */ /* 0x008fea0003900000 */
[----:B------:R-:W3:Y:S02]  /*7190*/  @!P0 SYNCS.PHASECHK.TRANS64 P0, [R7+URZ], R6 ;  /* 0x00000006070085a7 */ /* 0x000ee4000800007f */
[----:B---3--:R-:W-:Y:S05]  /*71a0*/  @!P0 BRA `(.L_x_17) ;  /* 0xfffffffc00ec8947 */ /* 0x008fea000383ffff */
[----:B------:R-:W-:Y:S05]  /*71b0*/  BRA `(.L_x_16) ;  /* 0xffffffa000707947 */ /* 0x000fea000383ffff */
.L_x_23:
[----:B-1----:R-:W-:-:S04]  /*71c0*/  IMAD.U32 R8, RZ, RZ, UR14 ;  /* 0x0000000eff087e24 */ /* 0x002fc8000f8e00ff */
[----:B------:R1:W3:Y:S03]  /*71d0*/  SYNCS.PHASECHK.TRANS64.TRYWAIT P0, [R8+URZ], R7 ;  /* 0x00000007080075a7 */ /* 0x0002e6000800017f */
[----:B---3--:R-:W-:Y:S05]  /*71e0*/  @!P0 NANOSLEEP.SYNCS 0x989680 ;  /* 0x009896800000895d */ /* 0x008fea0003900000 */
[----:B------:R-:W3:Y:S02]  /*71f0*/  @!P0 SYNCS.PHASECHK.TRANS64 P0, [R8+URZ], R7 ;  /* 0x00000007080085a7 */ /* 0x000ee4000800007f */
[----:B---3--:R-:W-:Y:S05]  /*7200*/  @!P0 BRA `(.L_x_23) ;  /* 0xfffffffc00ec8947 */ /* 0x008fea000383ffff */
[----:B------:R-:W-:Y:S05]  /*7210*/  BRA `(.L_x_22) ;  /* 0xffffffa800f87947 */ /* 0x000fea000383ffff */
.L_x_106:
[----:B------:R-:W-:Y:S01]  /*7220*/  BSSY B1, `(.L_x_126) ;  /* 0x0000006000017945 */ /* 0x000fe20003800000 */
[----:B------:R-:W-:-:S07]  /*7230*/  IMAD.MOV.U32 R2, RZ, RZ, -0x1 ;  /* 0xffffffffff027424 */ /* 0x000fce00078e00ff */
[----:B------:R-:W-:Y:S05]  /*7240*/  WARPSYNC.COLLECTIVE R2, `(.L_x_127) ;  /* 0x00000000020c7348 */ /* 0x000fea0003c00000 */
[----:B------:R-:W-:Y:S02]  /*7250*/  ELECT P1, UR62, PT ;  /* 0x00000000003e782f */ /* 0x000fe40003820000 */
[----:B------:R-:W-:Y:S01]  /*7260*/  MOV R2, UR62 ;  /* 0x0000003e00027c02 */ /* 0x000fe20008000f00 */
[----:B------:R-:W-:Y:S10]  /*7270*/  ENDCOLLECTIVE ;  /* 0x000000000000791b */ /* 0x000ff40003800000 */
.L_x_127:
[----:B------:R-:W-:Y:S05]  /*7280*/  BSYNC B1 ;  /* 0x0000000000017941 */ /* 0x000fea0003800000 */
.L_x_126:
[----:B------:R-:W-:Y:S05]  /*7290*/  BRA `(.L_x_128) ;  /* 0xfffffff000087947 */ /* 0x000fea000383ffff */
.L_x_109:
[----:B-1----:R1:W2:Y:S02]  /*72a0*/  SYNCS.PHASECHK.TRANS64.TRYWAIT P1, [R18+URZ+0x20], R7 ;  /* 0x00002007120075a7 */ /* 0x0022a4000802017f */
[----:B--2---:R-:W-:Y:S05]  /*72b0*/  @!P1 NANOSLEEP.SYNCS 0x989680 ;  /* 0x009896800000995d */ /* 0x004fea0003900000 */
[----:B------:R-:W2:Y:S02]  /*72c0*/  @!P1 SYNCS.PHASECHK.TRANS64 P1, [R18+URZ+0x20], R7 ;  /* 0x00002007120095a7 */ /* 0x000ea4000802007f */
[----:B--2---:R-:W-:Y:S05]  /*72d0*/  @!P1 BRA `(.L_x_109) ;  /* 0xfffffffc00f09947 */ /* 0x004fea000383ffff */
[----:B------:R-:W-:Y:S05]  /*72e0*/  BRA `(.L_x_129) ;  /* 0xfffffff0003c7947 */ /* 0x000fea000383ffff */
.L_x_118:
[----:B------:R-:W-:Y:S01]  /*72f0*/  BSSY B0, `(.L_x_130) ;  /* 0x0000006000007945 */ /* 0x000fe20003800000 */
[----:B------:R-:W-:-:S07]  /*7300*/  IMAD.MOV.U32 R2, RZ, RZ, -0x1 ;  /* 0xffffffffff027424 */ /* 0x000fce00078e00ff */
[----:B------:R-:W-:Y:S05]  /*7310*/  WARPSYNC.COLLECTIVE R2, `(.L_x_131) ;  /* 0x00000000020c7348 */ /* 0x000fea0003c00000 */
[----:B------:R-:W-:Y:S02]  /*7320*/  ELECT P1, UR62, PT ;  /* 0x00000000003e782f */ /* 0x000fe40003820000 */
[----:B------:R-:W-:Y:S01]  /*7330*/  MOV R2, UR62 ;  /* 0x0000003e00027c02 */ /* 0x000fe20008000f00 */
[----:B------:R-:W-:Y:S10]  /*7340*/  ENDCOLLECTIVE ;  /* 0x000000000000791b */ /* 0x000ff40003800000 */
.L_x_131:
[----:B------:R-:W-:Y:S05]  /*7350*/  BSYNC B0 ;  /* 0x0000000000007941 */ /* 0x000fea0003800000 */
.L_x_130:
[----:B------:R-:W-:Y:S01]  /*7360*/  PLOP3.LUT P0, PT, P1, PT, PT, 0x80, 0x0 ;  /* 0x000000000000781c */ /* 0x000fe20000f0f070 */
[----:B------:R-:W-:-:S12]  /*7370*/  BRA `(.L_x_132) ;  /* 0xfffffff800c47947 */ /* 0x000fd8000383ffff */
.L_x_122:
[----:B0-----:R0:W1:Y:S02]  /*7380*/  SYNCS.PHASECHK.TRANS64.TRYWAIT P0, [R5+URZ], R2 ;  /* 0x00000002050075a7 */ /* 0x001064000800017f */
[----:B-1----:R-:W-:Y:S05]  /*7390*/  @!P0 NANOSLEEP.SYNCS 0x989680 ;  /* 0x009896800000895d */ /* 0x002fea0003900000 */
[----:B------:R-:W1:Y:S02]  /*73a0*/  @!P0 SYNCS.PHASECHK.TRANS64 P0, [R5+URZ], R2 ;  /* 0x00000002050085a7 */ /* 0x000e64000800007f */
[----:B-1----:R-:W-:Y:S05]  /*73b0*/  @!P0 BRA `(.L_x_122) ;  /* 0xfffffffc00f08947 */ /* 0x002fea000383ffff */
[----:B------:R-:W-:Y:S05]  /*73c0*/  BRA `(.L_x_133) ;  /* 0xfffffffc00047947 */ /* 0x000fea000383ffff */
.L_x_123:
[----:B0-----:R0:W1:Y:S02]  /*73d0*/  SYNCS.PHASECHK.TRANS64.TRYWAIT P0, [R7+URZ], R4 ;  /* 0x00000004070075a7 */ /* 0x001064000800017f */
[----:B-1----:R-:W-:Y:S05]  /*73e0*/  @!P0 NANOSLEEP.SYNCS 0x989680 ;  /* 0x009896800000895d */ /* 0x002fea0003900000 */
[----:B------:R-:W1:Y:S02]  /*73f0*/  @!P0 SYNCS.PHASECHK.TRANS64 P0, [R7+URZ], R4 ;  /* 0x00000004070085a7 */ /* 0x000e64000800007f */
[----:B-1----:R-:W-:Y:S05]  /*7400*/  @!P0 BRA `(.L_x_123) ;  /* 0xfffffffc00f08947 */ /* 0x002fea000383ffff */
[----:B------:R-:W-:Y:S05]  /*7410*/  BRA `(.L_x_134) ;  /* 0xfffffffc00147947 */ /* 0x000fea000383ffff */
.L_x_124:
[----:B-1----:R1:W2:Y:S02]  /*7420*/  SYNCS.PHASECHK.TRANS64.TRYWAIT P0, [R6+URZ], R5 ;  /* 0x00000005060075a7 */ /* 0x0022a4000800017f */
[----:B--2---:R-:W-:Y:S05]  /*7430*/  @!P0 NANOSLEEP.SYNCS 0x989680 ;  /* 0x009896800000895d */ /* 0x004fea0003900000 */
[----:B------:R-:W2:Y:S02]  /*7440*/  @!P0 SYNCS.PHASECHK.TRANS64 P0, [R6+URZ], R5 ;  /* 0x00000005060085a7 */ /* 0x000ea4000800007f */
[----:B--2---:R-:W-:Y:S05]  /*7450*/  @!P0 BRA `(.L_x_124) ;  /* 0xfffffffc00f08947 */ /* 0x004fea000383ffff */
[----:B------:R-:W-:Y:S05]  /*7460*/  BRA `(.L_x_135) ;  /* 0xfffffffc001c7947 */ /* 0x000fea000383ffff */
.L_x_136:
[----:B------:R-:W-:-:S00]  /*7470*/  BRA `(.L_x_136) ;  /* 0xfffffffc00fc7947 */ /* 0x000fc0000383ffff */
[----:B------:R-:W-:-:S00]  /*7480*/  NOP ;  /* 0x0000000000007918 */ /* 0x000fc00000000000 */
[----:B------:R-:W-:-:S00]  /*7490*/  NOP ;  /* 0x0000000000007918 */ /* 0x000fc00000000000 */
[----:B------:R-:W-:-:S00]  /*74a0*/  NOP ;  /* 0x0000000000007918 */ /* 0x000fc00000000000 */
[----:B------:R-:W-:-:S00]  /*74b0*/  NOP ;  /* 0x0000000000007918 */ /* 0x000fc00000000000 */
[----:B------:R-:W-:-:S00]  /*74c0*/  NOP ;  /* 0x0000000000007918 */ /* 0x000fc00000000000 */
[----:B------:R-:W-:-:S00]  /*74d0*/  NOP ;  /* 0x0000000000007918 */ /* 0x000fc00000000000 */
[----:B------:R-:W-:-:S00]  /*74e0*/  NOP ;  /* 0x0000000000007918 */ /* 0x000fc00000000000 */
[----:B------:R-:W-:-:S00]  /*74f0*/  NOP ;  /* 0x0000000000007918 */ /* 0x000fc00000000000 */
.L_x_137:


//--------------------- .nv.shared._ZN7cutlass13device_kernelINS_4gemm6kernel13GemmUniversalIN4cute5tupleIJiiiiEEENS1_10collective13CollectiveMmaINS1_37MainloopSm90TmaGmmaWarpSpecializedFP8ILi4ENS5_IJNS4_1CILi1EEESB_SB_EEENS1_35KernelTmaWarpSpecializedCooperativeEEENS5_IJNSA_ILi192EEENSA_ILi32EEENSA_ILi256EEEEEENS_12float_e4m3_tENS5_IJlSB_lEEESJ_SK_NS4_8TiledMMAINS4_8MMA_AtomIJNS4_4SM904GMMA30MMA_64x32x32_F32E4M3E4M3_SS_TNILNSO_7ScaleInE1ELSQ_1EEEEEENS4_6LayoutINS5_IJNSA_ILi2EEESB_SB_EEENS5_IJSB_NSA_ILi0EEESW_EEEEENS5_IJNS4_10UnderscoreESZ_SZ_EEEEENS4_13SM90_TMA_LOADENS4_14ComposedLayoutINS4_7SwizzleILi3ELi4ELi3EEENS4_18smem_ptr_flag_bitsILi8EEENST_INS5_IJNSA_ILi8EEENSA_ILi128EEEEEENS5_IJS19_SB_EEEEEEEvNS4_8identityES12_S1D_vS1E_EENS_8epilogue10collective6detail29Sm90TmaWarpSpecializedAdapterINS1H_15DefaultEpilogueISJ_SK_SK_NS1G_6thread17LinearCombinationISJ_Li1EffLNS1L_9ScaleType4KindE0ELNS_15FloatRoundStyleE2ESJ_EENS1_15EpilogueDefaultEEEEEvvEEEEvNT_6ParamsE --------------------------
	.section	.nv.shared._ZN7cutlass13device_kernelINS_4gemm6kernel13GemmUniversalIN4cute5tupleIJiiiiEEENS1_10collective13CollectiveMmaINS1_37MainloopSm90TmaGmmaWarpSpecializedFP8ILi4ENS5_IJNS4_1CILi1EEESB_SB_EEENS1_35KernelTmaWarpSpecializedCooperativeEEENS5_IJNSA_ILi192EEENSA_ILi32EEENSA_ILi256EEEEEENS_12float_e4m3_tENS5_IJlSB_lEEESJ_SK_NS4_8TiledMMAINS4_8MMA_AtomIJNS4_4SM904GMMA30MMA_64x32x32_F32E4M3E4M3_SS_TNILNSO_7ScaleInE1ELSQ_1EEEEEENS4_6LayoutINS5_IJNSA_ILi2EEESB_SB_EEENS5_IJSB_NSA_ILi0EEESW_EEEEENS5_IJNS4_10UnderscoreESZ_SZ_EEEEENS4_13SM90_TMA_LOADENS4_14ComposedLayoutINS4_7SwizzleILi3ELi4ELi3EEENS4_18smem_ptr_flag_bitsILi8EEENST_INS5_IJNSA_ILi8EEENSA_ILi128EEEEEENS5_IJS19_SB_EEEEEEEvNS4_8identityES12_S1D_vS1E_EENS_8epilogue10collective6detail29Sm90TmaWarpSpecializedAdapterINS1H_15DefaultEpilogueISJ_SK_SK_NS1G_6thread17LinearCombinationISJ_Li1EffLNS1L_9ScaleType4KindE0ELNS_15FloatRoundStyleE2ESJ_EENS1_15EpilogueDefaultEEEEEvvEEEEvNT_6ParamsE,"aw",@nobits
	.sectionflags	@""
	.align	16
	.zero		1024


//--------------------- .nv.shared.reserved.0     --------------------------
	.section	.nv.shared.reserved.0,"aw",@nobits
	.weak		__nv_reservedSMEM_offset_0_alias
	.size		__nv_reservedSMEM_offset_0_alias, 0, 0
	.other		__nv_reservedSMEM_offset_0_alias,@"STO_CUDA_RESERVED_SHARED STV_DEFAULT"
__nv_reservedSMEM_offset_0_alias:
	.zero		0


//--------------------- .nv.global                --------------------------
	.section	.nv.global,"aw",@nobits
.nv.global:
	.type		_ZN40_INTERNAL_69c34d17_4_k_cu_63c91289_134484cute1_E,@object
	.size		_ZN40_INTERNAL_69c34d17_4_k_cu_63c91289_134484cute1_E,(_ZN40_INTERNAL_69c34d17_4_k_cu_63c91289_134484cuda3std3__45__cpo6cbeginE - _ZN40_INTERNAL_69c34d17_4_k_cu_63c91289_134484cute1_E)
_ZN40_INTERNAL_69c34d17_4_k_cu_63c91289_134484cute1_E:
	.zero		1
	.type		_ZN40_INTERNAL_69c34d17_4_k_cu_63c91289_134484cuda3std3__45__cpo6cbeginE,@object
	.size		_ZN40_INTERNAL_69c34d17_4_k_cu_63c91289_134484cuda3std3__45__cpo6cbeginE,(_ZN40_INTERNAL_69c34d17_4_k_cu_63c91289_134484cuda3std3__48in_placeE - _ZN40_INTERNAL_69c34d17_4_k_cu_63c91289_134484cuda3std3__45__cpo6cbeginE)
_ZN40_INTERNAL_69c34d17_4_k_cu_63c91289_134484cuda3std3__45__cpo6cbeginE:
	.zero		1
	.type		_ZN40_INTERNAL_69c34d17_4_k_cu_63c91289_134484cuda3std3__48in_placeE,@object
	.size		_ZN40_INTERNAL_69c34d17_4_k_cu_63c91289_134484cuda3std3__48in_placeE,(_ZN40_INTERNAL_69c34d17_4_k_cu_63c91289_134484cuda3std6ranges3__45__cpo9iter_moveE - _ZN40_INTERNAL_69c34d17_4_k_cu_63c91289_134484cuda3std3__48in_placeE)
_ZN40_INTERNAL_69c34d17_4_k_cu_63c91289_134484cuda3std3__48in_placeE:
	.zero		1
	.type		_ZN40_INTERNAL_69c34d17_4_k_cu_63c91289_134484cuda3std6ranges3__45__cpo9iter_moveE,@object
	.size		_ZN40_INTERNAL_69c34d17_4_k_cu_63c91289_134484cuda3std6ranges3__45__cpo9iter_moveE,(_ZN40_INTERNAL_69c34d17_4_k_cu_63c91289_134484cuda3std3__45__cpo5beginE - _ZN40_INTERNAL_69c34d17_4_k_cu_63c91289_134484cuda3std6ranges3__45__cpo9iter_moveE)
_ZN40_INTERNAL_69c34d17_4_k_cu_63c91289_134484cuda3std6ranges3__45__cpo9iter_moveE:
	.zero		1
	.type		_ZN40_INTERNAL_69c34d17_4_k_cu_63c91289_134484cuda3std3__45__cpo5beginE,@object
	.size		_ZN40_INTERNAL_69c34d17_4_k_cu_63c91289_134484cuda3std3__45__cpo5beginE,(_ZN40_INTERNAL_69c34d17_4_k_cu_63c91289_134484cuda3std3__442_GLOBAL__N__69c34d17_4_k_cu_63c91289_134486ignoreE - _ZN40_INTERNAL_69c34d17_4_k_cu_63c91289_134484cuda3std3__45__cpo5beginE)
_ZN40_INTERNAL_69c34d17_4_k_cu_63c91289_134484cuda3std3__45__cpo5beginE:
	.zero		1
	.type		_ZN40_INTERNAL_69c34d17_4_k_cu_63c91289_134484cuda3std3__442_GLOBAL__N__69c34d17_4_k_cu_63c91289_134486ignoreE,@object
	.size		_ZN40_INTERNAL_69c34d17_4_k_cu_63c91289_134484cuda3std3__442_GLOBAL__N__69c34d17_4_k_cu_63c91289_134486ignoreE,(_ZN40_INTERNAL_69c34d17_4_k_cu_63c91289_134484cute7productE - _ZN40_INTERNAL_69c34d17_4_k_cu_63c91289_134484cuda3std3__442_GLOBAL__N__69c34d17_4_k_cu_63c91289_134486ignoreE)
_ZN40_INTERNAL_69c34d17_4_k_cu_63c91289_134484cuda3std3__442_GLOBAL__N__69c34d17_4_k_cu_63c91289_134486ignoreE:
	.zero		1
	.type		_ZN40_INTERNAL_69c34d17_4_k_cu_63c91289_134484cute7productE,@object
	.size		_ZN40_INTERNAL_69c34d17_4_k_cu_63c91289_134484cute7productE,(_ZN40_INTERNAL_69c34d17_4_k_cu_63c91289_134484cuda3std3__45__cpo3endE - _ZN40_INTERNAL_69c34d17_4_k_cu_63c91289_134484cute7productE)
_ZN40_INTERNAL_69c34d17_4_k_cu_63c91289_134484cute7productE:
	.zero		1
	.type		_ZN40_INTERNAL_69c34d17_4_k_cu_63c91289_134484cuda3std3__45__cpo3endE,@object
	.size		_ZN40_INTERNAL_69c34d17_4_k_cu_63c91289_134484cuda3std3__45__cpo3endE,(_ZN40_INTERNAL_69c34d17_4_k_cu_63c91289_134484cuda3std3__419piecewise_constructE - _ZN40_INTERNAL_69c34d17_4_k_cu_63c91289_134484cuda3std3__45__cpo3endE)
_ZN40_INTERNAL_69c34d17_4_k_cu_63c91289_134484cuda3std3__45__cpo3endE:
	.zero		1
	.type		_ZN40_INTERNAL_69c34d17_4_k_cu_63c91289_134484cuda3std3__419piecewise_constructE,@object
	.size		_ZN40_INTERNAL_69c34d17_4_k_cu_63c91289_134484cuda3std3__419piecewise_constructE,(_ZN40_INTERNAL_69c34d17_4_k_cu_63c91289_134484cuda3std3__45__cpo4cendE - _ZN40_INTERNAL_69c34d17_4_k_cu_63c91289_134484cuda3std3__419piecewise_constructE)
_ZN40_INTERNAL_69c34d17_4_k_cu_63c91289_134484cuda3std3__419piecewise_constructE:
	.zero		1
	.type		_ZN40_INTERNAL_69c34d17_4_k_cu_63c91289_134484cuda3std3__45__cpo4cendE,@object
	.size		_ZN40_INTERNAL_69c34d17_4_k_cu_63c91289_134484cuda3std3__45__cpo4cendE,(_ZN40_INTERNAL_69c34d17_4_k_cu_63c91289_134484cuda3std6ranges3__45__cpo4swapE - _ZN40_INTERNAL_69c34d17_4_k_cu_63c91289_134484cuda3std3__45__cpo4cendE)
_ZN40_INTERNAL_69c34d17_4_k_cu_63c91289_134484cuda3std3__45__cpo4cendE:
	.zero		1
	.type		_ZN40_INTERNAL_69c34d17_4_k_cu_63c91289_134484cuda3std6ranges3__45__cpo4swapE,@object
	.size		_ZN40_INTERNAL_69c34d17_4_k_cu_63c91289_134484cuda3std6ranges3__45__cpo4swapE,(.L_7 - _ZN40_INTERNAL_69c34d17_4_k_cu_63c91289_134484cuda3std6ranges3__45__cpo4swapE)
_ZN40_INTERNAL_69c34d17_4_k_cu_63c91289_134484cuda3std6ranges3__45__cpo4swapE:
	.zero		1
.L_7:


//--------------------- .nv.constant0._ZN7cutlass13device_kernelINS_4gemm6kernel13GemmUniversalIN4cute5tupleIJiiiiEEENS1_10collective13CollectiveMmaINS1_37MainloopSm90TmaGmmaWarpSpecializedFP8ILi4ENS5_IJNS4_1CILi1EEESB_SB_EEENS1_35KernelTmaWarpSpecializedCooperativeEEENS5_IJNSA_ILi192EEENSA_ILi32EEENSA_ILi256EEEEEENS_12float_e4m3_tENS5_IJlSB_lEEESJ_SK_NS4_8TiledMMAINS4_8MMA_AtomIJNS4_4SM904GMMA30MMA_64x32x32_F32E4M3E4M3_SS_TNILNSO_7ScaleInE1ELSQ_1EEEEEENS4_6LayoutINS5_IJNSA_ILi2EEESB_SB_EEENS5_IJSB_NSA_ILi0EEESW_EEEEENS5_IJNS4_10UnderscoreESZ_SZ_EEEEENS4_13SM90_TMA_LOADENS4_14ComposedLayoutINS4_7SwizzleILi3ELi4ELi3EEENS4_18smem_ptr_flag_bitsILi8EEENST_INS5_IJNSA_ILi8EEENSA_ILi128EEEEEENS5_IJS19_SB_EEEEEEEvNS4_8identityES12_S1D_vS1E_EENS_8epilogue10collective6detail29Sm90TmaWarpSpecializedAdapterINS1H_15DefaultEpilogueISJ_SK_SK_NS1G_6thread17LinearCombinationISJ_Li1EffLNS1L_9ScaleType4KindE0ELNS_15FloatRoundStyleE2ESJ_EENS1_15EpilogueDefaultEEEEEvvEEEEvNT_6ParamsE --------------------------
	.section	.nv.constant0._ZN7cutlass13device_kernelINS_4gemm6kernel13GemmUniversalIN4cute5tupleIJiiiiEEENS1_10collective13CollectiveMmaINS1_37MainloopSm90TmaGmmaWarpSpecializedFP8ILi4ENS5_IJNS4_1CILi1EEESB_SB_EEENS1_35KernelTmaWarpSpecializedCooperativeEEENS5_IJNSA_ILi192EEENSA_ILi32EEENSA_ILi256EEEEEENS_12float_e4m3_tENS5_IJlSB_lEEESJ_SK_NS4_8TiledMMAINS4_8MMA_AtomIJNS4_4SM904GMMA30MMA_64x32x32_F32E4M3E4M3_SS_TNILNSO_7ScaleInE1ELSQ_1EEEEEENS4_6LayoutINS5_IJNSA_ILi2EEESB_SB_EEENS5_IJSB_NSA_ILi0EEESW_EEEEENS5_IJNS4_10UnderscoreESZ_SZ_EEEEENS4_13SM90_TMA_LOADENS4_14ComposedLayoutINS4_7SwizzleILi3ELi4ELi3EEENS4_18smem_ptr_flag_bitsILi8EEENST_INS5_IJNSA_ILi8EEENSA_ILi128EEEEEENS5_IJS19_SB_EEEEEEEvNS4_8identityES12_S1D_vS1E_EENS_8epilogue10collective6detail29Sm90TmaWarpSpecializedAdapterINS1H_15DefaultEpilogueISJ_SK_SK_NS1G_6thread17LinearCombinationISJ_Li1EffLNS1L_9ScaleType4KindE0ELNS_15FloatRoundStyleE2ESJ_EENS1_15EpilogueDefaultEEEEEvvEEEEvNT_6ParamsE,"a",@progbits
	.sectionflags	@""
	.align	4
.nv.constant0._ZN7cutlass13device_kernelINS_4gemm6kernel13GemmUniversalIN4cute5tupleIJiiiiEEENS1_10collective13CollectiveMmaINS1_37MainloopSm90TmaGmmaWarpSpecializedFP8ILi4ENS5_IJNS4_1CILi1EEESB_SB_EEENS1_35KernelTmaWarpSpecializedCooperativeEEENS5_IJNSA_ILi192EEENSA_ILi32EEENSA_ILi256EEEEEENS_12float_e4m3_tENS5_IJlSB_lEEESJ_SK_NS4_8TiledMMAINS4_8MMA_AtomIJNS4_4SM904GMMA30MMA_64x32x32_F32E4M3E4M3_SS_TNILNSO_7ScaleInE1ELSQ_1EEEEEENS4_6LayoutINS5_IJNSA_ILi2EEESB_SB_EEENS5_IJSB_NSA_ILi0EEESW_EEEEENS5_IJNS4_10UnderscoreESZ_SZ_EEEEENS4_13SM90_TMA_LOADENS4_14ComposedLayoutINS4_7SwizzleILi3ELi4ELi3EEENS4_18smem_ptr_flag_bitsILi8EEENST_INS5_IJNSA_ILi8EEENSA_ILi128EEEEEENS5_IJS19_SB_EEEEEEEvNS4_8identityES12_S1D_vS1E_EENS_8epilogue10collective6detail29Sm90TmaWarpSpecializedAdapterINS1H_15DefaultEpilogueISJ_SK_SK_NS1G_6thread17LinearCombinationISJ_Li1EffLNS1L_9ScaleType4KindE0ELNS_15FloatRoundStyleE2ESJ_EENS1_15EpilogueDefaultEEEEEvvEEEEvNT_6ParamsE:
	.zero		1664


//--------------------- SYMBOLS --------------------------

	.type		.nv.reservedSmem.offset0,@object
	.size		.nv.reservedSmem.offset0,0x4
